	.target	sm_100a

	.elftype	@"ET_EXEC"


//--------------------- .note.nv.tkinfo           --------------------------
	.section	.note.nv.tkinfo,"",@"SHT_NOTE"
	.sectionflags	@"SHF_NOTE_NV_TKINFO"
	.tkinfo
        /*0018*/ 	.word	0x00000002
        /*0030*/ 	.string	""
        /*0030*/ 	.string	"ptxas"
        /*0030*/ 	.string	"Cuda compilation tools, release 13.0, V13.0.88"
        /*0030*/ 	.string	"Build cuda_13.0.r13.0/compiler.36424714_0"
        /*0030*/ 	.string	"-arch sm_100a -m 64 "



//--------------------- .note.nv.cuinfo           --------------------------
	.section	.note.nv.cuinfo,"",@"SHT_NOTE"
	.sectionflags	@"SHF_NOTE_NV_CUINFO"
        /*0018*/ 	.short	0x0002
        /*001a*/ 	.short	0x0064
        /*001c*/ 	.short	0x0082
	.zero		2


//--------------------- .nv.info                  --------------------------
	.section	.nv.info,"",@"SHT_CUDA_INFO"
	.align	4


	//----- nvinfo : EIATTR_REGCOUNT
	.align		4
        /*0000*/ 	.byte	0x04, 0x2f
        /*0002*/ 	.short	(.L_19 - .L_18)
	.align		4
.L_18:
        /*0004*/ 	.word	index@(_ZN7cutlass13device_kernelINS_4gemm6kernel13GemmUniversalIN4cute5tupleIJiiiiEEENS1_10collective13CollectiveMmaINS1_35MainloopSm100TmaUmmaWarpSpecializedILi3ELi2ELi4ENS5_IJNS4_1CILi2EEESB_NSA_ILi1EEEEEEEENS5_IJNSA_ILi128EEENSA_ILi256EEESF_EEENS_6half_tENS5_IJlSC_lEEESI_SJ_NS4_8TiledMMAINS4_8MMA_AtomIJNS4_26SM100_MMA_F16BF16_2x1SM_SSISI_SI_fLi128ELi256ELNS4_4UMMA5MajorE0ELSO_0ELNSN_7ScaleInE0ELSP_0EEEEEENS4_6LayoutINS5_IJSC_SC_SC_EEENS5_IJNSA_ILi0EEESU_SU_EEEEENS5_IJNS4_10UnderscoreESX_SX_EEEEENS4_28SM100_TMA_2SM_LOAD_MULTICASTENS4_14ComposedLayoutINS4_7SwizzleILi3ELi4ELi3EEENS4_18smem_ptr_flag_bitsILi16EEENSS_INS5_IJNSA_ILi8EEENSA_ILi64EEEEEENS5_IJS17_SC_EEEEEEEvNS4_8identityENS4_18SM100_TMA_2SM_LOADES1B_vS1C_EENS_8epilogue10collective18CollectiveEpilogueINS1F_23Sm100TmaWarpSpecializedILi4ELi2ELi32ELb1ELb0EEEJNS5_IJS17_SG_SF_EEENS5_IJNSS_IS17_SC_EENSS_INS5_IJNSA_ILi32EEESB_EEENS5_IJSC_SF_EEEEEEEESI_SJ_SI_SJ_NS1F_6fusion15FusionCallbacksIS1J_NS1R_17LinearCombinationISI_fSI_fLNS_15FloatRoundStyleE2EEES1K_S1Q_JEEENS4_5SM1004TMEM4LOAD26SM100_TMEM_LOAD_32dp32b32xENS4_13SM90_TMA_LOADENS11_INS12_ILi2ELi4ELi3EEES15_NSS_INS5_IJS16_S1M_EEENS5_IJS1M_SC_EEEEEEENS4_39AutoVectorizingCopyWithAssumedAlignmentILi128EEENS4_14SM90_TMA_STOREES26_S28_S28_EEEvvEEEEvNT_6ParamsE)
        /*0008*/ 	.word	0x00000076


	//----- nvinfo : EIATTR_FRAME_SIZE
	.align		4
.L_19:
        /*000c*/ 	.byte	0x04, 0x11
        /*000e*/ 	.short	(.L_21 - .L_20)
	.align		4
.L_20:
        /*0010*/ 	.word	index@($__internal_2_$__cuda_sm10x_tcgen05_guardrail_trap_unallocated_columns_being_dealloced)
        /*0014*/ 	.word	0x00000000


	//----- nvinfo : EIATTR_FRAME_SIZE
	.align		4
.L_21:
        /*0018*/ 	.byte	0x04, 0x11
        /*001a*/ 	.short	(.L_23 - .L_22)
	.align		4
.L_22:
        /*001c*/ 	.word	index@($__internal_1_$__cuda_sm10x_tcgen05_guardrail_trap_phase_invalid_during_alloc)
        /*0020*/ 	.word	0x00000000


	//----- nvinfo : EIATTR_FRAME_SIZE
	.align		4
.L_23:
        /*0024*/ 	.byte	0x04, 0x11
        /*0026*/ 	.short	(.L_25 - .L_24)
	.align		4
.L_24:
        /*0028*/ 	.word	index@($__internal_0_$__cuda_sm10x_tcgen05_guardrail_trap_col_being_dealloced_not_returned_by_alloc)
        /*002c*/ 	.word	0x00000000


	//----- nvinfo : EIATTR_FRAME_SIZE
	.align		4
.L_25:
        /*0030*/ 	.byte	0x04, 0x11
        /*0032*/ 	.short	(.L_27 - .L_26)
	.align		4
.L_26:
        /*0034*/ 	.word	index@(_ZN7cutlass13device_kernelINS_4gemm6kernel13GemmUniversalIN4cute5tupleIJiiiiEEENS1_10collective13CollectiveMmaINS1_35MainloopSm100TmaUmmaWarpSpecializedILi3ELi2ELi4ENS5_IJNS4_1CILi2EEESB_NSA_ILi1EEEEEEEENS5_IJNSA_ILi128EEENSA_ILi256EEESF_EEENS_6half_tENS5_IJlSC_lEEESI_SJ_NS4_8TiledMMAINS4_8MMA_AtomIJNS4_26SM100_MMA_F16BF16_2x1SM_SSISI_SI_fLi128ELi256ELNS4_4UMMA5MajorE0ELSO_0ELNSN_7ScaleInE0ELSP_0EEEEEENS4_6LayoutINS5_IJSC_SC_SC_EEENS5_IJNSA_ILi0EEESU_SU_EEEEENS5_IJNS4_10UnderscoreESX_SX_EEEEENS4_28SM100_TMA_2SM_LOAD_MULTICASTENS4_14ComposedLayoutINS4_7SwizzleILi3ELi4ELi3EEENS4_18smem_ptr_flag_bitsILi16EEENSS_INS5_IJNSA_ILi8EEENSA_ILi64EEEEEENS5_IJS17_SC_EEEEEEEvNS4_8identityENS4_18SM100_TMA_2SM_LOADES1B_vS1C_EENS_8epilogue10collective18CollectiveEpilogueINS1F_23Sm100TmaWarpSpecializedILi4ELi2ELi32ELb1ELb0EEEJNS5_IJS17_SG_SF_EEENS5_IJNSS_IS17_SC_EENSS_INS5_IJNSA_ILi32EEESB_EEENS5_IJSC_SF_EEEEEEEESI_SJ_SI_SJ_NS1F_6fusion15FusionCallbacksIS1J_NS1R_17LinearCombinationISI_fSI_fLNS_15FloatRoundStyleE2EEES1K_S1Q_JEEENS4_5SM1004TMEM4LOAD26SM100_TMEM_LOAD_32dp32b32xENS4_13SM90_TMA_LOADENS11_INS12_ILi2ELi4ELi3EEES15_NSS_INS5_IJS16_S1M_EEENS5_IJS1M_SC_EEEEEEENS4_39AutoVectorizingCopyWithAssumedAlignmentILi128EEENS4_14SM90_TMA_STOREES26_S28_S28_EEEvvEEEEvNT_6ParamsE)
        /*0038*/ 	.word	0x00000000


	//----- nvinfo : EIATTR_MIN_STACK_SIZE
	.align		4
.L_27:
        /*003c*/ 	.byte	0x04, 0x12
        /*003e*/ 	.short	(.L_29 - .L_28)
	.align		4
.L_28:
        /*0040*/ 	.word	index@(_ZN7cutlass13device_kernelINS_4gemm6kernel13GemmUniversalIN4cute5tupleIJiiiiEEENS1_10collective13CollectiveMmaINS1_35MainloopSm100TmaUmmaWarpSpecializedILi3ELi2ELi4ENS5_IJNS4_1CILi2EEESB_NSA_ILi1EEEEEEEENS5_IJNSA_ILi128EEENSA_ILi256EEESF_EEENS_6half_tENS5_IJlSC_lEEESI_SJ_NS4_8TiledMMAINS4_8MMA_AtomIJNS4_26SM100_MMA_F16BF16_2x1SM_SSISI_SI_fLi128ELi256ELNS4_4UMMA5MajorE0ELSO_0ELNSN_7ScaleInE0ELSP_0EEEEEENS4_6LayoutINS5_IJSC_SC_SC_EEENS5_IJNSA_ILi0EEESU_SU_EEEEENS5_IJNS4_10UnderscoreESX_SX_EEEEENS4_28SM100_TMA_2SM_LOAD_MULTICASTENS4_14ComposedLayoutINS4_7SwizzleILi3ELi4ELi3EEENS4_18smem_ptr_flag_bitsILi16EEENSS_INS5_IJNSA_ILi8EEENSA_ILi64EEEEEENS5_IJS17_SC_EEEEEEEvNS4_8identityENS4_18SM100_TMA_2SM_LOADES1B_vS1C_EENS_8epilogue10collective18CollectiveEpilogueINS1F_23Sm100TmaWarpSpecializedILi4ELi2ELi32ELb1ELb0EEEJNS5_IJS17_SG_SF_EEENS5_IJNSS_IS17_SC_EENSS_INS5_IJNSA_ILi32EEESB_EEENS5_IJSC_SF_EEEEEEEESI_SJ_SI_SJ_NS1F_6fusion15FusionCallbacksIS1J_NS1R_17LinearCombinationISI_fSI_fLNS_15FloatRoundStyleE2EEES1K_S1Q_JEEENS4_5SM1004TMEM4LOAD26SM100_TMEM_LOAD_32dp32b32xENS4_13SM90_TMA_LOADENS11_INS12_ILi2ELi4ELi3EEES15_NSS_INS5_IJS16_S1M_EEENS5_IJS1M_SC_EEEEEEENS4_39AutoVectorizingCopyWithAssumedAlignmentILi128EEENS4_14SM90_TMA_STOREES26_S28_S28_EEEvvEEEEvNT_6ParamsE)
        /*0044*/ 	.word	0x00000000
.L_29:


//--------------------- .nv.compat                --------------------------
	.section	.nv.compat,"",@"SHT_CUDA_COMPAT_INFO"
	.align	4
        /*0000*/ 	.byte	0x02, 0x09, 0x01, 0x00, 0x02, 0x02, 0x02, 0x00, 0x02, 0x05, 0x05, 0x00, 0x03, 0x07, 0x01, 0x01
        /*0010*/ 	.byte	0x02, 0x03, 0x01, 0x00, 0x02, 0x06, 0x01, 0x00, 0x04, 0x0b, 0x08, 0x00, 0x09, 0x00, 0x00, 0x00
        /*0020*/ 	.byte	0x00, 0x00, 0x00, 0x00


//--------------------- .nv.info._ZN7cutlass13device_kernelINS_4gemm6kernel13GemmUniversalIN4cute5tupleIJiiiiEEENS1_10collective13CollectiveMmaINS1_35MainloopSm100TmaUmmaWarpSpecializedILi3ELi2ELi4ENS5_IJNS4_1CILi2EEESB_NSA_ILi1EEEEEEEENS5_IJNSA_ILi128EEENSA_ILi256EEESF_EEENS_6half_tENS5_IJlSC_lEEESI_SJ_NS4_8TiledMMAINS4_8MMA_AtomIJNS4_26SM100_MMA_F16BF16_2x1SM_SSISI_SI_fLi128ELi256ELNS4_4UMMA5MajorE0ELSO_0ELNSN_7ScaleInE0ELSP_0EEEEEENS4_6LayoutINS5_IJSC_SC_SC_EEENS5_IJNSA_ILi0EEESU_SU_EEEEENS5_IJNS4_10UnderscoreESX_SX_EEEEENS4_28SM100_TMA_2SM_LOAD_MULTICASTENS4_14ComposedLayoutINS4_7SwizzleILi3ELi4ELi3EEENS4_18smem_ptr_flag_bitsILi16EEENSS_INS5_IJNSA_ILi8EEENSA_ILi64EEEEEENS5_IJS17_SC_EEEEEEEvNS4_8identityENS4_18SM100_TMA_2SM_LOADES1B_vS1C_EENS_8epilogue10collective18CollectiveEpilogueINS1F_23Sm100TmaWarpSpecializedILi4ELi2ELi32ELb1ELb0EEEJNS5_IJS17_SG_SF_EEENS5_IJNSS_IS17_SC_EENSS_INS5_IJNSA_ILi32EEESB_EEENS5_IJSC_SF_EEEEEEEESI_SJ_SI_SJ_NS1F_6fusion15FusionCallbacksIS1J_NS1R_17LinearCombinationISI_fSI_fLNS_15FloatRoundStyleE2EEES1K_S1Q_JEEENS4_5SM1004TMEM4LOAD26SM100_TMEM_LOAD_32dp32b32xENS4_13SM90_TMA_LOADENS11_INS12_ILi2ELi4ELi3EEES15_NSS_INS5_IJS16_S1M_EEENS5_IJS1M_SC_EEEEEEENS4_39AutoVectorizingCopyWithAssumedAlignmentILi128EEENS4_14SM90_TMA_STOREES26_S28_S28_EEEvvEEEEvNT_6ParamsE --------------------------
	.section	.nv.info._ZN7cutlass13device_kernelINS_4gemm6kernel13GemmUniversalIN4cute5tupleIJiiiiEEENS1_10collective13CollectiveMmaINS1_35MainloopSm100TmaUmmaWarpSpecializedILi3ELi2ELi4ENS5_IJNS4_1CILi2EEESB_NSA_ILi1EEEEEEEENS5_IJNSA_ILi128EEENSA_ILi256EEESF_EEENS_6half_tENS5_IJlSC_lEEESI_SJ_NS4_8TiledMMAINS4_8MMA_AtomIJNS4_26SM100_MMA_F16BF16_2x1SM_SSISI_SI_fLi128ELi256ELNS4_4UMMA5MajorE0ELSO_0ELNSN_7ScaleInE0ELSP_0EEEEEENS4_6LayoutINS5_IJSC_SC_SC_EEENS5_IJNSA_ILi0EEESU_SU_EEEEENS5_IJNS4_10UnderscoreESX_SX_EEEEENS4_28SM100_TMA_2SM_LOAD_MULTICASTENS4_14ComposedLayoutINS4_7SwizzleILi3ELi4ELi3EEENS4_18smem_ptr_flag_bitsILi16EEENSS_INS5_IJNSA_ILi8EEENSA_ILi64EEEEEENS5_IJS17_SC_EEEEEEEvNS4_8identityENS4_18SM100_TMA_2SM_LOADES1B_vS1C_EENS_8epilogue10collective18CollectiveEpilogueINS1F_23Sm100TmaWarpSpecializedILi4ELi2ELi32ELb1ELb0EEEJNS5_IJS17_SG_SF_EEENS5_IJNSS_IS17_SC_EENSS_INS5_IJNSA_ILi32EEESB_EEENS5_IJSC_SF_EEEEEEEESI_SJ_SI_SJ_NS1F_6fusion15FusionCallbacksIS1J_NS1R_17LinearCombinationISI_fSI_fLNS_15FloatRoundStyleE2EEES1K_S1Q_JEEENS4_5SM1004TMEM4LOAD26SM100_TMEM_LOAD_32dp32b32xENS4_13SM90_TMA_LOADENS11_INS12_ILi2ELi4ELi3EEES15_NSS_INS5_IJS16_S1M_EEENS5_IJS1M_SC_EEEEEEENS4_39AutoVectorizingCopyWithAssumedAlignmentILi128EEENS4_14SM90_TMA_STOREES26_S28_S28_EEEvvEEEEvNT_6ParamsE,"",@"SHT_CUDA_INFO"
	.sectionflags	@""
	.align	4


	//----- nvinfo : EIATTR_CUDA_API_VERSION
	.align		4
        /*0000*/ 	.byte	0x04, 0x37
        /*0002*/ 	.short	(.L_31 - .L_30)
.L_30:
        /*0004*/ 	.word	0x00000082


	//----- nvinfo : EIATTR_KPARAM_INFO
	.align		4
.L_31:
        /*0008*/ 	.byte	0x04, 0x17
        /*000a*/ 	.short	(.L_33 - .L_32)
.L_32:
        /*000c*/ 	.word	0x00000000
        /*0010*/ 	.short	0x0000
        /*0012*/ 	.short	0x0000
        /*0014*/ 	.byte	0x00, 0xf0, 0x01, 0x20


	//----- nvinfo : EIATTR_AT_ENTRY_FRAGMENTS
	.align		4
.L_33:
        /*0018*/ 	.byte	0x04, 0x4f
        /*001a*/ 	.short	(.L_35 - .L_34)


	//   ....[0]....
.L_34:
        /*001c*/ 	.word	0x00000007


	//----- nvinfo : EIATTR_RESERVED_SMEM_USED
	.align		4
.L_35:
        /*0020*/ 	.byte	0x01, 0x41
	.zero		2


	//----- nvinfo : EIATTR_SPARSE_MMA_MASK
	.align		4
        /*0024*/ 	.byte	0x03, 0x50
        /*0026*/ 	.short	0x0000


	//----- nvinfo : EIATTR_TCGEN05_2CTA_USED
	.align		4
        /*0028*/ 	.byte	0x01, 0x52
	.zero		2


	//----- nvinfo : EIATTR_MAXREG_COUNT
	.align		4
        /*002c*/ 	.byte	0x03, 0x1b
        /*002e*/ 	.short	0x00ff


	//----- nvinfo : EIATTR_NUM_BARRIERS
	.align		4
        /*0030*/ 	.byte	0x02, 0x4c
        /*0032*/ 	.byte	0x07
	.zero		1


	//----- nvinfo : EIATTR_EXTERNS
	.align		4
        /*0034*/ 	.byte	0x04, 0x0f
        /*0036*/ 	.short	(.L_37 - .L_36)


	//   ....[0]....
	.align		4
.L_36:
        /*0038*/ 	.word	index@(__assertfail)


	//----- nvinfo : EIATTR_MERCURY_ISA_VERSION
	.align		4
.L_37:
        /*003c*/ 	.byte	0x03, 0x5f
        /*003e*/ 	.short	0x0101


	//----- nvinfo : EIATTR_INT_WARP_WIDE_INSTR_OFFSETS
	.align		4
        /*0040*/ 	.byte	0x04, 0x31
        /*0042*/ 	.short	(.L_39 - .L_38)


	//   ....[0]....
.L_38:
        /*0044*/ 	.word	0x00000d50


	//   ....[1]....
        /*0048*/ 	.word	0x00000df0


	//   ....[2]....
        /*004c*/ 	.word	0x000045c0


	//   ....[3]....
        /*0050*/ 	.word	0x000045e0


	//   ....[4]....
        /*0054*/ 	.word	0x00004610


	//   ....[5]....
        /*0058*/ 	.word	0x00005150


	//   ....[6]....
        /*005c*/ 	.word	0x000051f0


	//   ....[7]....
        /*0060*/ 	.word	0x000052b0


	//   ....[8]....
        /*0064*/ 	.word	0x00005320


	//   ....[9]....
        /*0068*/ 	.word	0x000053e0


	//   ....[10]....
        /*006c*/ 	.word	0x00005480


	//   ....[11]....
        /*0070*/ 	.word	0x000054f0


	//   ....[12]....
        /*0074*/ 	.word	0x000055b0


	//   ....[13]....
        /*0078*/ 	.word	0x00005650


	//   ....[14]....
        /*007c*/ 	.word	0x000056f0


	//   ....[15]....
        /*0080*/ 	.word	0x000057e0


	//   ....[16]....
        /*0084*/ 	.word	0x000058b0


	//----- nvinfo : EIATTR_COOP_GROUP_MASK_REGIDS
	.align		4
.L_39:
        /*0088*/ 	.byte	0x04, 0x29
        /*008a*/ 	.short	(.L_41 - .L_40)


	//   ....[0]....
.L_40:
        /*008c*/ 	.word	0xffffffff


	//   ....[1]....
        /*0090*/ 	.word	0xffffffff


	//   ....[2]....
        /*0094*/ 	.word	0xffffffff


	//   ....[3]....
        /*0098*/ 	.word	0xffffffff


	//   ....[4]....
        /*009c*/ 	.word	0xffffffff


	//   ....[5]....
        /*00a0*/ 	.word	0xffffffff


	//   ....[6]....
        /*00a4*/ 	.word	0xffffffff


	//   ....[7]....
        /*00a8*/ 	.word	0xffffffff


	//   ....[8]....
        /*00ac*/ 	.word	0xffffffff


	//   ....[9]....
        /*00b0*/ 	.word	0xffffffff


	//   ....[10]....
        /*00b4*/ 	.word	0xffffffff


	//   ....[11]....
        /*00b8*/ 	.word	0xffffffff


	//   ....[12]....
        /*00bc*/ 	.word	0xffffffff


	//   ....[13]....
        /*00c0*/ 	.word	0xffffffff


	//----- nvinfo : EIATTR_COOP_GROUP_INSTR_OFFSETS
	.align		4
.L_41:
        /*00c4*/ 	.byte	0x04, 0x28
        /*00c6*/ 	.short	(.L_43 - .L_42)


	//   ....[0]....
.L_42:
        /*00c8*/ 	.word	0x000000b0


	//   ....[1]....
        /*00cc*/ 	.word	0x00000520


	//   ....[2]....
        /*00d0*/ 	.word	0x000006c0


	//   ....[3]....
        /*00d4*/ 	.word	0x00000850


	//   ....[4]....
        /*00d8*/ 	.word	0x00000940


	//   ....[5]....
        /*00dc*/ 	.word	0x00000aa0


	//   ....[6]....
        /*00e0*/ 	.word	0x00000c30


	//   ....[7]....
        /*00e4*/ 	.word	0x00000e70


	//   ....[8]....
        /*00e8*/ 	.word	0x000023c0


	//   ....[9]....
        /*00ec*/ 	.word	0x000031e0


	//   ....[10]....
        /*00f0*/ 	.word	0x000036b0


	//   ....[11]....
        /*00f4*/ 	.word	0x000036e0


	//   ....[12]....
        /*00f8*/ 	.word	0x000044c0


	//   ....[13]....
        /*00fc*/ 	.word	0x000046d0


	//----- nvinfo : EIATTR_VRC_CTA_INIT_COUNT
	.align		4
.L_43:
        /*0100*/ 	.byte	0x02, 0x4a
        /*0102*/ 	.byte	0x80
	.zero		1


	//----- nvinfo : EIATTR_SYSCALL_OFFSETS
	.align		4
        /*0104*/ 	.byte	0x04, 0x46
        /*0106*/ 	.short	(.L_45 - .L_44)


	//   ....[0]....
.L_44:
        /*0108*/ 	.word	0x00006470


	//   ....[1]....
        /*010c*/ 	.word	0x00006560


	//   ....[2]....
        /*0110*/ 	.word	0x00006d30


	//   ....[3]....
        /*0114*/ 	.word	0x00007a00


	//   ....[4]....
        /*0118*/ 	.word	0x000086b0


	//   ....[5]....
        /*011c*/ 	.word	0x00009360


	//----- nvinfo : EIATTR_MBARRIER_INSTR_OFFSETS
	.align		4
.L_45:
        /*0120*/ 	.byte	0x04, 0x39
        /*0122*/ 	.short	(.L_47 - .L_46)


	//   ....[0]....
.L_46:
        /*0124*/ 	.word	0x00000650
        /*0128*/ 	.word	0x000000ff
        /*012c*/ 	.word	0x00000000
        /*0130*/ 	.short	0x0100
        /*0132*/ 	.byte	0x04
	.zero		1


	//   ....[1]....
        /*0134*/ 	.word	0x00000660
        /*0138*/ 	.word	0x000000ff
        /*013c*/ 	.word	0x00000018
        /*0140*/ 	.short	0x0100
        /*0142*/ 	.byte	0x04
	.zero		1


	//   ....[2]....
        /*0144*/ 	.word	0x00000670
        /*0148*/ 	.word	0x000000ff
        /*014c*/ 	.word	0x00000008
        /*0150*/ 	.short	0x0100
        /*0152*/ 	.byte	0x04
	.zero		1


	//   ....[3]....
        /*0154*/ 	.word	0x00000680
        /*0158*/ 	.word	0x000000ff
        /*015c*/ 	.word	0x00000020
        /*0160*/ 	.short	0x0100
        /*0162*/ 	.byte	0x04
	.zero		1


	//   ....[4]....
        /*0164*/ 	.word	0x00000690
        /*0168*/ 	.word	0x000000ff
        /*016c*/ 	.word	0x00000010
        /*0170*/ 	.short	0x0100
        /*0172*/ 	.byte	0x04
	.zero		1


	//   ....[5]....
        /*0174*/ 	.word	0x000006a0
        /*0178*/ 	.word	0x000000ff
        /*017c*/ 	.word	0x00000028
        /*0180*/ 	.short	0x0100
        /*0182*/ 	.byte	0x04
	.zero		1


	//   ....[6]....
        /*0184*/ 	.word	0x000007c0
        /*0188*/ 	.word	0x000000ff
        /*018c*/ 	.word	0x00000030
        /*0190*/ 	.short	0x0100
        /*0192*/ 	.byte	0x04
	.zero		1


	//   ....[7]....
        /*0194*/ 	.word	0x000007d0
        /*0198*/ 	.word	0x000000ff
        /*019c*/ 	.word	0x00000050
        /*01a0*/ 	.short	0x0100
        /*01a2*/ 	.byte	0x04
	.zero		1


	//   ....[8]....
        /*01a4*/ 	.word	0x000007e0
        /*01a8*/ 	.word	0x000000ff
        /*01ac*/ 	.word	0x00000038
        /*01b0*/ 	.short	0x0100
        /*01b2*/ 	.byte	0x04
	.zero		1


	//   ....[9]....
        /*01b4*/ 	.word	0x000007f0
        /*01b8*/ 	.word	0x000000ff
        /*01bc*/ 	.word	0x00000058
        /*01c0*/ 	.short	0x0100
        /*01c2*/ 	.byte	0x04
	.zero		1


	//   ....[10]....
        /*01c4*/ 	.word	0x00000800
        /*01c8*/ 	.word	0x000000ff
        /*01cc*/ 	.word	0x00000040
        /*01d0*/ 	.short	0x0100
        /*01d2*/ 	.byte	0x04
	.zero		1


	//   ....[11]....
        /*01d4*/ 	.word	0x00000810
        /*01d8*/ 	.word	0x000000ff
        /*01dc*/ 	.word	0x00000060
        /*01e0*/ 	.short	0x0100
        /*01e2*/ 	.byte	0x04
	.zero		1


	//   ....[12]....
        /*01e4*/ 	.word	0x00000820
        /*01e8*/ 	.word	0x000000ff
        /*01ec*/ 	.word	0x00000048
        /*01f0*/ 	.short	0x0100
        /*01f2*/ 	.byte	0x04
	.zero		1


	//   ....[13]....
        /*01f4*/ 	.word	0x00000830
        /*01f8*/ 	.word	0x000000ff
        /*01fc*/ 	.word	0x00000068
        /*0200*/ 	.short	0x0100
        /*0202*/ 	.byte	0x04
	.zero		1


	//   ....[14]....
        /*0204*/ 	.word	0x00000910
        /*0208*/ 	.word	0x000000ff
        /*020c*/ 	.word	0x00000070
        /*0210*/ 	.short	0x0100
        /*0212*/ 	.byte	0x06
	.zero		1


	//   ....[15]....
        /*0214*/ 	.word	0x00000920
        /*0218*/ 	.word	0x000000ff
        /*021c*/ 	.word	0x00000078
        /*0220*/ 	.short	0x0100
        /*0222*/ 	.byte	0x06
	.zero		1


	//   ....[16]....
        /*0224*/ 	.word	0x00000a50
        /*0228*/ 	.word	0x000000ff
        /*022c*/ 	.word	0x00000080
        /*0230*/ 	.short	0x0100
        /*0232*/ 	.byte	0x06
	.zero		1


	//   ....[17]....
        /*0234*/ 	.word	0x00000a60
        /*0238*/ 	.word	0x000000ff
        /*023c*/ 	.word	0x00000090
        /*0240*/ 	.short	0x0100
        /*0242*/ 	.byte	0x06
	.zero		1


	//   ....[18]....
        /*0244*/ 	.word	0x00000a70
        /*0248*/ 	.word	0x000000ff
        /*024c*/ 	.word	0x00000088
        /*0250*/ 	.short	0x0100
        /*0252*/ 	.byte	0x06
	.zero		1


	//   ....[19]....
        /*0254*/ 	.word	0x00000a80
        /*0258*/ 	.word	0x000000ff
        /*025c*/ 	.word	0x00000098
        /*0260*/ 	.short	0x0100
        /*0262*/ 	.byte	0x06
	.zero		1


	//   ....[20]....
        /*0264*/ 	.word	0x00000ba0
        /*0268*/ 	.word	0x000000ff
        /*026c*/ 	.word	0x000000a0
        /*0270*/ 	.short	0x0100
        /*0272*/ 	.byte	0x04
	.zero		1


	//   ....[21]....
        /*0274*/ 	.word	0x00000bb0
        /*0278*/ 	.word	0x000000ff
        /*027c*/ 	.word	0x000000c0
        /*0280*/ 	.short	0x0100
        /*0282*/ 	.byte	0x04
	.zero		1


	//   ....[22]....
        /*0284*/ 	.word	0x00000bc0
        /*0288*/ 	.word	0x000000ff
        /*028c*/ 	.word	0x000000a8
        /*0290*/ 	.short	0x0100
        /*0292*/ 	.byte	0x04
	.zero		1


	//   ....[23]....
        /*0294*/ 	.word	0x00000bd0
        /*0298*/ 	.word	0x000000ff
        /*029c*/ 	.word	0x000000c8
        /*02a0*/ 	.short	0x0100
        /*02a2*/ 	.byte	0x04
	.zero		1


	//   ....[24]....
        /*02a4*/ 	.word	0x00000be0
        /*02a8*/ 	.word	0x000000ff
        /*02ac*/ 	.word	0x000000b0
        /*02b0*/ 	.short	0x0100
        /*02b2*/ 	.byte	0x04
	.zero		1


	//   ....[25]....
        /*02b4*/ 	.word	0x00000bf0
        /*02b8*/ 	.word	0x000000ff
        /*02bc*/ 	.word	0x000000d0
        /*02c0*/ 	.short	0x0100
        /*02c2*/ 	.byte	0x04
	.zero		1


	//   ....[26]....
        /*02c4*/ 	.word	0x00000c00
        /*02c8*/ 	.word	0x000000ff
        /*02cc*/ 	.word	0x000000b8
        /*02d0*/ 	.short	0x0100
        /*02d2*/ 	.byte	0x04
	.zero		1


	//   ....[27]....
        /*02d4*/ 	.word	0x00000c10
        /*02d8*/ 	.word	0x000000ff
        /*02dc*/ 	.word	0x000000d8
        /*02e0*/ 	.short	0x0100
        /*02e2*/ 	.byte	0x04
	.zero		1


	//   ....[28]....
        /*02e4*/ 	.word	0x00000d00
        /*02e8*/ 	.word	0x000000ff
        /*02ec*/ 	.word	0x000000e0
        /*02f0*/ 	.short	0x0100
        /*02f2*/ 	.byte	0x04
	.zero		1


	//   ....[29]....
        /*02f4*/ 	.word	0x00000d10
        /*02f8*/ 	.word	0x000000ff
        /*02fc*/ 	.word	0x000000f0
        /*0300*/ 	.short	0x0100
        /*0302*/ 	.byte	0x04
	.zero		1


	//   ....[30]....
        /*0304*/ 	.word	0x00000d20
        /*0308*/ 	.word	0x000000ff
        /*030c*/ 	.word	0x000000e8
        /*0310*/ 	.short	0x0100
        /*0312*/ 	.byte	0x04
	.zero		1


	//   ....[31]....
        /*0314*/ 	.word	0x00000d30
        /*0318*/ 	.word	0x000000ff
        /*031c*/ 	.word	0x000000f8
        /*0320*/ 	.short	0x0100
        /*0322*/ 	.byte	0x04
	.zero		1


	//   ....[32]....
        /*0324*/ 	.word	0x00000e30
        /*0328*/ 	.word	0x000000ff
        /*032c*/ 	.word	0x00000100
        /*0330*/ 	.short	0x0100
        /*0332*/ 	.byte	0x06
	.zero		1


	//   ....[33]....
        /*0334*/ 	.word	0x00001a10
        /*0338*/ 	.word	0x00000003
        /*033c*/ 	.word	0x000000f0
        /*0340*/ 	.short	0x010a
        /*0342*/ 	.byte	0xff
	.zero		1


	//   ....[34]....
        /*0344*/ 	.word	0x00001a40
        /*0348*/ 	.word	0x00000003
        /*034c*/ 	.word	0x000000e0
        /*0350*/ 	.short	0x0101
        /*0352*/ 	.byte	0xff
	.zero		1


	//   ....[35]....
        /*0354*/ 	.word	0x00001b00
        /*0358*/ 	.word	0x000000ff
        /*035c*/ 	.word	0x00000018
        /*0360*/ 	.short	0x010a
        /*0362*/ 	.byte	0x04
	.zero		1


	//   ....[36]....
        /*0364*/ 	.word	0x00001bd0
        /*0368*/ 	.word	0x000000ff
        /*036c*/ 	.word	0x00000018
        /*0370*/ 	.short	0x010a
        /*0372*/ 	.byte	0x21
	.zero		1


	//   ....[37]....
        /*0374*/ 	.word	0x00001d80
        /*0378*/ 	.word	0x000000ff
        /*037c*/ 	.word	0x00000018
        /*0380*/ 	.short	0x010a
        /*0382*/ 	.byte	0x05
	.zero		1


	//   ....[38]....
        /*0384*/ 	.word	0x00001f60
        /*0388*/ 	.word	0x000000ff
        /*038c*/ 	.word	0x00000078
        /*0390*/ 	.short	0x0101
        /*0392*/ 	.byte	0x0e
	.zero		1


	//   ....[39]....
        /*0394*/ 	.word	0x00001f80
        /*0398*/ 	.word	0x000000ff
        /*039c*/ 	.word	0x00000018
        /*03a0*/ 	.short	0x010a
        /*03a2*/ 	.byte	0x04
	.zero		1


	//   ....[40]....
        /*03a4*/ 	.word	0x00002000
        /*03a8*/ 	.word	0x000000ff
        /*03ac*/ 	.word	0x00000018
        /*03b0*/ 	.short	0x010a
        /*03b2*/ 	.byte	0x07
	.zero		1


	//   ....[41]....
        /*03b4*/ 	.word	0x00002140
        /*03b8*/ 	.word	0x000000ff
        /*03bc*/ 	.word	0x00000018
        /*03c0*/ 	.short	0x010a
        /*03c2*/ 	.byte	0x04
	.zero		1


	//   ....[42]....
        /*03c4*/ 	.word	0x000023f0
        /*03c8*/ 	.word	0x00000003
        /*03cc*/ 	.word	0x00000080
        /*03d0*/ 	.short	0x010a
        /*03d2*/ 	.byte	0xff
	.zero		1


	//   ....[43]....
        /*03d4*/ 	.word	0x00002540
        /*03d8*/ 	.word	0x00000000
        /*03dc*/ 	.word	0x00000000
        /*03e0*/ 	.short	0x0101
        /*03e2*/ 	.byte	0xff
	.zero		1


	//   ....[44]....
        /*03e4*/ 	.word	0x00002af0
        /*03e8*/ 	.word	0x000000ff
        /*03ec*/ 	.word	0x00000000
        /*03f0*/ 	.short	0x010a
        /*03f2*/ 	.byte	0x04
	.zero		1


	//   ....[45]....
        /*03f4*/ 	.word	0x00002b80
        /*03f8*/ 	.word	0x000000ff
        /*03fc*/ 	.word	0x00000000
        /*0400*/ 	.short	0x010a
        /*0402*/ 	.byte	0x05
	.zero		1


	//   ....[46]....
        /*0404*/ 	.word	0x00002c20
        /*0408*/ 	.word	0x00000000
        /*040c*/ 	.word	0x00000000
        /*0410*/ 	.short	0x010a
        /*0412*/ 	.byte	0xff
	.zero		1


	//   ....[47]....
        /*0414*/ 	.word	0x00002d40
        /*0418*/ 	.word	0x00000002
        /*041c*/ 	.word	0x000000e0
        /*0420*/ 	.short	0x010a
        /*0422*/ 	.byte	0xff
	.zero		1


	//   ....[48]....
        /*0424*/ 	.word	0x00002da0
        /*0428*/ 	.word	0x00000004
        /*042c*/ 	.word	0x00000000
        /*0430*/ 	.short	0x0101
        /*0432*/ 	.byte	0xff
	.zero		1


	//   ....[49]....
        /*0434*/ 	.word	0x00002dc0
        /*0438*/ 	.word	0x000000ff
        /*043c*/ 	.word	0x00000090
        /*0440*/ 	.short	0x010a
        /*0442*/ 	.byte	0x04
	.zero		1


	//   ....[50]....
        /*0444*/ 	.word	0x00002ee0
        /*0448*/ 	.word	0x00000002
        /*044c*/ 	.word	0x00000080
        /*0450*/ 	.short	0x010a
        /*0452*/ 	.byte	0xff
	.zero		1


	//   ....[51]....
        /*0454*/ 	.word	0x00002ff0
        /*0458*/ 	.word	0x00000002
        /*045c*/ 	.word	0x00000000
        /*0460*/ 	.short	0x0101
        /*0462*/ 	.byte	0xff
	.zero		1


	//   ....[52]....
        /*0464*/ 	.word	0x00003080
        /*0468*/ 	.word	0x000000ff
        /*046c*/ 	.word	0x00000090
        /*0470*/ 	.short	0x0106
        /*0472*/ 	.byte	0x04
	.zero		1


	//   ....[53]....
        /*0474*/ 	.word	0x000030a0
        /*0478*/ 	.word	0x000000ff
        /*047c*/ 	.word	0x00000090
        /*0480*/ 	.short	0x010a
        /*0482*/ 	.byte	0x04
	.zero		1


	//   ....[54]....
        /*0484*/ 	.word	0x00003130
        /*0488*/ 	.word	0x000000ff
        /*048c*/ 	.word	0x00000090
        /*0490*/ 	.short	0x0106
        /*0492*/ 	.byte	0x07
	.zero		1


	//   ....[55]....
        /*0494*/ 	.word	0x00003170
        /*0498*/ 	.word	0x00000000
        /*049c*/ 	.word	0x00000090
        /*04a0*/ 	.short	0x010a
        /*04a2*/ 	.byte	0xff
	.zero		1


	//   ....[56]....
        /*04a4*/ 	.word	0x000033b0
        /*04a8*/ 	.word	0x000000ff
        /*04ac*/ 	.word	0x00000008
        /*04b0*/ 	.short	0x010a
        /*04b2*/ 	.byte	0x05
	.zero		1


	//   ....[57]....
        /*04b4*/ 	.word	0x000033d0
        /*04b8*/ 	.word	0x000000ff
        /*04bc*/ 	.word	0x00000008
        /*04c0*/ 	.short	0x010a
        /*04c2*/ 	.byte	0x05
	.zero		1


	//   ....[58]....
        /*04c4*/ 	.word	0x00003560
        /*04c8*/ 	.word	0x000000ff
        /*04cc*/ 	.word	0x00000008
        /*04d0*/ 	.short	0x010a
        /*04d2*/ 	.byte	0x05
	.zero		1


	//   ....[59]....
        /*04d4*/ 	.word	0x00003580
        /*04d8*/ 	.word	0x000000ff
        /*04dc*/ 	.word	0x00000008
        /*04e0*/ 	.short	0x010a
        /*04e2*/ 	.byte	0x05
	.zero		1


	//   ....[60]....
        /*04e4*/ 	.word	0x00003640
        /*04e8*/ 	.word	0x000000ff
        /*04ec*/ 	.word	0x00000000
        /*04f0*/ 	.short	0x0101
        /*04f2*/ 	.byte	0x04
	.zero		1


	//   ....[61]....
        /*04f4*/ 	.word	0x00003a00
        /*04f8*/ 	.word	0x00000000
        /*04fc*/ 	.word	0x00000080
        /*0500*/ 	.short	0x010a
        /*0502*/ 	.byte	0xff
	.zero		1


	//   ....[62]....
        /*0504*/ 	.word	0x00003ac0
        /*0508*/ 	.word	0x00000000
        /*050c*/ 	.word	0x00000000
        /*0510*/ 	.short	0x0101
        /*0512*/ 	.byte	0xff
	.zero		1


	//   ....[63]....
        /*0514*/ 	.word	0x00003b80
        /*0518*/ 	.word	0x000000ff
        /*051c*/ 	.word	0x00000000
        /*0520*/ 	.short	0x010a
        /*0522*/ 	.byte	0x04
	.zero		1


	//   ....[64]....
        /*0524*/ 	.word	0x00003b90
        /*0528*/ 	.word	0x000000ff
        /*052c*/ 	.word	0x000000c0
        /*0530*/ 	.short	0x010a
        /*0532*/ 	.byte	0x2e
	.zero		1


	//   ....[65]....
        /*0534*/ 	.word	0x00003c40
        /*0538*/ 	.word	0x000000ff
        /*053c*/ 	.word	0x00000000
        /*0540*/ 	.short	0x010a
        /*0542*/ 	.byte	0x07
	.zero		1


	//   ....[66]....
        /*0544*/ 	.word	0x00003d70
        /*0548*/ 	.word	0x000000ff
        /*054c*/ 	.word	0x00000000
        /*0550*/ 	.short	0x010a
        /*0552*/ 	.byte	0x04
	.zero		1


	//   ....[67]....
        /*0554*/ 	.word	0x000041b0
        /*0558*/ 	.word	0x000000ff
        /*055c*/ 	.word	0x00000000
        /*0560*/ 	.short	0x010a
        /*0562*/ 	.byte	0x04
	.zero		1


	//   ....[68]....
        /*0564*/ 	.word	0x00004240
        /*0568*/ 	.word	0x000000ff
        /*056c*/ 	.word	0x00000000
        /*0570*/ 	.short	0x010a
        /*0572*/ 	.byte	0x05
	.zero		1


	//   ....[69]....
        /*0574*/ 	.word	0x000042d0
        /*0578*/ 	.word	0x000000ff
        /*057c*/ 	.word	0x00000000
        /*0580*/ 	.short	0x010a
        /*0582*/ 	.byte	0x05
	.zero		1


	//   ....[70]....
        /*0584*/ 	.word	0x00004370
        /*0588*/ 	.word	0x00000000
        /*058c*/ 	.word	0x00000000
        /*0590*/ 	.short	0x010a
        /*0592*/ 	.byte	0xff
	.zero		1


	//   ....[71]....
        /*0594*/ 	.word	0x000043b0
        /*0598*/ 	.word	0x00000000
        /*059c*/ 	.word	0x00000000
        /*05a0*/ 	.short	0x010a
        /*05a2*/ 	.byte	0xff
	.zero		1


	//   ....[72]....
        /*05a4*/ 	.word	0x00004420
        /*05a8*/ 	.word	0x000000ff
        /*05ac*/ 	.word	0x00000000
        /*05b0*/ 	.short	0x0101
        /*05b2*/ 	.byte	0x04
	.zero		1


	//   ....[73]....
        /*05b4*/ 	.word	0x00004460
        /*05b8*/ 	.word	0x000000ff
        /*05bc*/ 	.word	0x00000100
        /*05c0*/ 	.short	0x010a
        /*05c2*/ 	.byte	0x29
	.zero		1


	//   ....[74]....
        /*05c4*/ 	.word	0x000044b0
        /*05c8*/ 	.word	0x000000ff
        /*05cc*/ 	.word	0x00000000
        /*05d0*/ 	.short	0x0101
        /*05d2*/ 	.byte	0x04
	.zero		1


	//   ....[75]....
        /*05d4*/ 	.word	0x00004950
        /*05d8*/ 	.word	0x0000000c
        /*05dc*/ 	.word	0x00000080
        /*05e0*/ 	.short	0x010a
        /*05e2*/ 	.byte	0xff
	.zero		1


	//   ....[76]....
        /*05e4*/ 	.word	0x00004ac0
        /*05e8*/ 	.word	0x00000000
        /*05ec*/ 	.word	0x00000000
        /*05f0*/ 	.short	0x0101
        /*05f2*/ 	.byte	0xff
	.zero		1


	//   ....[77]....
        /*05f4*/ 	.word	0x00004f50
        /*05f8*/ 	.word	0x000000ff
        /*05fc*/ 	.word	0x00000078
        /*0600*/ 	.short	0x010a
        /*0602*/ 	.byte	0x15
	.zero		1


	//   ....[78]....
        /*0604*/ 	.word	0x000050d0
        /*0608*/ 	.word	0x000000ff
        /*060c*/ 	.word	0x00000050
        /*0610*/ 	.short	0x010a
        /*0612*/ 	.byte	0x15
	.zero		1


	//   ....[79]....
        /*0614*/ 	.word	0x000052d0
        /*0618*/ 	.word	0x000000ff
        /*061c*/ 	.word	0x00000030
        /*0620*/ 	.short	0x010b
        /*0622*/ 	.byte	0x15
	.zero		1


	//   ....[80]....
        /*0624*/ 	.word	0x000052e0
        /*0628*/ 	.word	0x000000ff
        /*062c*/ 	.word	0x00000000
        /*0630*/ 	.short	0x0101
        /*0632*/ 	.byte	0x06
	.zero		1


	//   ....[81]....
        /*0634*/ 	.word	0x000052f0
        /*0638*/ 	.word	0x000000ff
        /*063c*/ 	.word	0x00000058
        /*0640*/ 	.short	0x010a
        /*0642*/ 	.byte	0x15
	.zero		1


	//   ....[82]....
        /*0644*/ 	.word	0x000054a0
        /*0648*/ 	.word	0x000000ff
        /*064c*/ 	.word	0x00000038
        /*0650*/ 	.short	0x010b
        /*0652*/ 	.byte	0x15
	.zero		1


	//   ....[83]....
        /*0654*/ 	.word	0x000054b0
        /*0658*/ 	.word	0x000000ff
        /*065c*/ 	.word	0x00000000
        /*0660*/ 	.short	0x0101
        /*0662*/ 	.byte	0x06
	.zero		1


	//   ....[84]....
        /*0664*/ 	.word	0x000054c0
        /*0668*/ 	.word	0x000000ff
        /*066c*/ 	.word	0x00000060
        /*0670*/ 	.short	0x010a
        /*0672*/ 	.byte	0x15
	.zero		1


	//   ....[85]....
        /*0674*/ 	.word	0x00005670
        /*0678*/ 	.word	0x000000ff
        /*067c*/ 	.word	0x00000040
        /*0680*/ 	.short	0x010b
        /*0682*/ 	.byte	0x15
	.zero		1


	//   ....[86]....
        /*0684*/ 	.word	0x00005680
        /*0688*/ 	.word	0x000000ff
        /*068c*/ 	.word	0x00000000
        /*0690*/ 	.short	0x0101
        /*0692*/ 	.byte	0x06
	.zero		1


	//   ....[87]....
        /*0694*/ 	.word	0x00005690
        /*0698*/ 	.word	0x000000ff
        /*069c*/ 	.word	0x00000068
        /*06a0*/ 	.short	0x010a
        /*06a2*/ 	.byte	0x15
	.zero		1


	//   ....[88]....
        /*06a4*/ 	.word	0x000058d0
        /*06a8*/ 	.word	0x000000ff
        /*06ac*/ 	.word	0x00000048
        /*06b0*/ 	.short	0x010b
        /*06b2*/ 	.byte	0x15
	.zero		1


	//   ....[89]....
        /*06b4*/ 	.word	0x000058e0
        /*06b8*/ 	.word	0x000000ff
        /*06bc*/ 	.word	0x00000000
        /*06c0*/ 	.short	0x0101
        /*06c2*/ 	.byte	0x25
	.zero		1


	//   ....[90]....
        /*06c4*/ 	.word	0x00005920
        /*06c8*/ 	.word	0x000000ff
        /*06cc*/ 	.word	0x00000050
        /*06d0*/ 	.short	0x010a
        /*06d2*/ 	.byte	0x15
	.zero		1


	//   ....[91]....
        /*06d4*/ 	.word	0x00005940
        /*06d8*/ 	.word	0x000000ff
        /*06dc*/ 	.word	0x00000058
        /*06e0*/ 	.short	0x010a
        /*06e2*/ 	.byte	0x15
	.zero		1


	//   ....[92]....
        /*06e4*/ 	.word	0x00005960
        /*06e8*/ 	.word	0x000000ff
        /*06ec*/ 	.word	0x00000060
        /*06f0*/ 	.short	0x010a
        /*06f2*/ 	.byte	0x15
	.zero		1


	//   ....[93]....
        /*06f4*/ 	.word	0x000059a0
        /*06f8*/ 	.word	0x00000000
        /*06fc*/ 	.word	0x00000068
        /*0700*/ 	.short	0x010a
        /*0702*/ 	.byte	0xff
	.zero		1


	//   ....[94]....
        /*0704*/ 	.word	0x00005d00
        /*0708*/ 	.word	0x00000003
        /*070c*/ 	.word	0x00000080
        /*0710*/ 	.short	0x010a
        /*0712*/ 	.byte	0xff
	.zero		1


	//   ....[95]....
        /*0714*/ 	.word	0x00005e80
        /*0718*/ 	.word	0x00000000
        /*071c*/ 	.word	0x00000000
        /*0720*/ 	.short	0x0101
        /*0722*/ 	.byte	0xff
	.zero		1


	//   ....[96]....
        /*0724*/ 	.word	0x000069f0
        /*0728*/ 	.word	0x000000ff
        /*072c*/ 	.word	0x00000030
        /*0730*/ 	.short	0x010a
        /*0732*/ 	.byte	0x2b
	.zero		1


	//   ....[97]....
        /*0734*/ 	.word	0x00006a30
        /*0738*/ 	.word	0x00000063
        /*073c*/ 	.word	0x000000a0
        /*0740*/ 	.short	0x010a
        /*0742*/ 	.byte	0xff
	.zero		1


	//   ....[98]....
        /*0744*/ 	.word	0x00006b20
        /*0748*/ 	.word	0x000000ff
        /*074c*/ 	.word	0x00000030
        /*0750*/ 	.short	0x010a
        /*0752*/ 	.byte	0x2b
	.zero		1


	//   ....[99]....
        /*0754*/ 	.word	0x00006c10
        /*0758*/ 	.word	0x00000063
        /*075c*/ 	.word	0x000000a0
        /*0760*/ 	.short	0x010a
        /*0762*/ 	.byte	0xff
	.zero		1


	//   ....[100]....
        /*0764*/ 	.word	0x00007730
        /*0768*/ 	.word	0x00000000
        /*076c*/ 	.word	0x00000000
        /*0770*/ 	.short	0x0101
        /*0772*/ 	.byte	0xff
	.zero		1


	//   ....[101]....
        /*0774*/ 	.word	0x00007740
        /*0778*/ 	.word	0x00000003
        /*077c*/ 	.word	0x00000030
        /*0780*/ 	.short	0x010a
        /*0782*/ 	.byte	0xff
	.zero		1


	//   ....[102]....
        /*0784*/ 	.word	0x00007820
        /*0788*/ 	.word	0x00000003
        /*078c*/ 	.word	0x00000030
        /*0790*/ 	.short	0x010a
        /*0792*/ 	.byte	0xff
	.zero		1


	//   ....[103]....
        /*0794*/ 	.word	0x000083e0
        /*0798*/ 	.word	0x0000003d
        /*079c*/ 	.word	0x00000000
        /*07a0*/ 	.short	0x0101
        /*07a2*/ 	.byte	0xff
	.zero		1


	//   ....[104]....
        /*07a4*/ 	.word	0x00008400
        /*07a8*/ 	.word	0x0000003e
        /*07ac*/ 	.word	0x00000030
        /*07b0*/ 	.short	0x010a
        /*07b2*/ 	.byte	0xff
	.zero		1


	//   ....[105]....
        /*07b4*/ 	.word	0x000084d0
        /*07b8*/ 	.word	0x0000003e
        /*07bc*/ 	.word	0x00000030
        /*07c0*/ 	.short	0x010a
        /*07c2*/ 	.byte	0xff
	.zero		1


	//   ....[106]....
        /*07c4*/ 	.word	0x00009090
        /*07c8*/ 	.word	0x0000003d
        /*07cc*/ 	.word	0x00000000
        /*07d0*/ 	.short	0x0101
        /*07d2*/ 	.byte	0xff
	.zero		1


	//   ....[107]....
        /*07d4*/ 	.word	0x000090b0
        /*07d8*/ 	.word	0x0000003e
        /*07dc*/ 	.word	0x00000030
        /*07e0*/ 	.short	0x010a
        /*07e2*/ 	.byte	0xff
	.zero		1


	//   ....[108]....
        /*07e4*/ 	.word	0x00009180
        /*07e8*/ 	.word	0x0000003e
        /*07ec*/ 	.word	0x00000030
        /*07f0*/ 	.short	0x010a
        /*07f2*/ 	.byte	0xff
	.zero		1


	//   ....[109]....
        /*07f4*/ 	.word	0x00009450
        /*07f8*/ 	.word	0x00000063
        /*07fc*/ 	.word	0x00000000
        /*0800*/ 	.short	0x0101
        /*0802*/ 	.byte	0xff
	.zero		1


	//   ....[110]....
        /*0804*/ 	.word	0x00009d90
        /*0808*/ 	.word	0x00000002
        /*080c*/ 	.word	0x00000000
        /*0810*/ 	.short	0x0101
        /*0812*/ 	.byte	0xff
	.zero		1


	//   ....[111]....
        /*0814*/ 	.word	0x0000a020
        /*0818*/ 	.word	0x000000ff
        /*081c*/ 	.word	0x00000000
        /*0820*/ 	.short	0x0101
        /*0822*/ 	.byte	0x04
	.zero		1


	//   ....[112]....
        /*0824*/ 	.word	0x0000a040
        /*0828*/ 	.word	0x00000003
        /*082c*/ 	.word	0x000000f0
        /*0830*/ 	.short	0x010a
        /*0832*/ 	.byte	0xff
	.zero		1


	//   ....[113]....
        /*0834*/ 	.word	0x0000a0a0
        /*0838*/ 	.word	0x00000000
        /*083c*/ 	.word	0x00000018
        /*0840*/ 	.short	0x010a
        /*0842*/ 	.byte	0xff
	.zero		1


	//   ....[114]....
        /*0844*/ 	.word	0x0000a100
        /*0848*/ 	.word	0x00000000
        /*084c*/ 	.word	0x00000018
        /*0850*/ 	.short	0x010a
        /*0852*/ 	.byte	0xff
	.zero		1


	//   ....[115]....
        /*0854*/ 	.word	0x0000a150
        /*0858*/ 	.word	0x00000003
        /*085c*/ 	.word	0x00000080
        /*0860*/ 	.short	0x010a
        /*0862*/ 	.byte	0xff
	.zero		1


	//   ....[116]....
        /*0864*/ 	.word	0x0000a1b0
        /*0868*/ 	.word	0x00000000
        /*086c*/ 	.word	0x00000000
        /*0870*/ 	.short	0x010a
        /*0872*/ 	.byte	0xff
	.zero		1


	//   ....[117]....
        /*0874*/ 	.word	0x0000a210
        /*0878*/ 	.word	0x00000000
        /*087c*/ 	.word	0x00000000
        /*0880*/ 	.short	0x010a
        /*0882*/ 	.byte	0xff
	.zero		1


	//   ....[118]....
        /*0884*/ 	.word	0x0000a260
        /*0888*/ 	.word	0x00000002
        /*088c*/ 	.word	0x000000e0
        /*0890*/ 	.short	0x010a
        /*0892*/ 	.byte	0xff
	.zero		1


	//   ....[119]....
        /*0894*/ 	.word	0x0000a2c0
        /*0898*/ 	.word	0x00000002
        /*089c*/ 	.word	0x00000090
        /*08a0*/ 	.short	0x010a
        /*08a2*/ 	.byte	0xff
	.zero		1


	//   ....[120]....
        /*08a4*/ 	.word	0x0000a310
        /*08a8*/ 	.word	0x00000002
        /*08ac*/ 	.word	0x00000080
        /*08b0*/ 	.short	0x010a
        /*08b2*/ 	.byte	0xff
	.zero		1


	//   ....[121]....
        /*08b4*/ 	.word	0x0000a370
        /*08b8*/ 	.word	0x00000000
        /*08bc*/ 	.word	0x00000090
        /*08c0*/ 	.short	0x010a
        /*08c2*/ 	.byte	0xff
	.zero		1


	//   ....[122]....
        /*08c4*/ 	.word	0x0000a3d0
        /*08c8*/ 	.word	0x00000000
        /*08cc*/ 	.word	0x00000008
        /*08d0*/ 	.short	0x010a
        /*08d2*/ 	.byte	0xff
	.zero		1


	//   ....[123]....
        /*08d4*/ 	.word	0x0000a4c0
        /*08d8*/ 	.word	0x00000000
        /*08dc*/ 	.word	0x00000008
        /*08e0*/ 	.short	0x010a
        /*08e2*/ 	.byte	0xff
	.zero		1


	//   ....[124]....
        /*08e4*/ 	.word	0x0000a510
        /*08e8*/ 	.word	0x00000000
        /*08ec*/ 	.word	0x00000080
        /*08f0*/ 	.short	0x010a
        /*08f2*/ 	.byte	0xff
	.zero		1


	//   ....[125]....
        /*08f4*/ 	.word	0x0000a570
        /*08f8*/ 	.word	0x00000000
        /*08fc*/ 	.word	0x000000c0
        /*0900*/ 	.short	0x010a
        /*0902*/ 	.byte	0xff
	.zero		1


	//   ....[126]....
        /*0904*/ 	.word	0x0000a5d0
        /*0908*/ 	.word	0x00000000
        /*090c*/ 	.word	0x00000000
        /*0910*/ 	.short	0x010a
        /*0912*/ 	.byte	0xff
	.zero		1


	//   ....[127]....
        /*0914*/ 	.word	0x0000a630
        /*0918*/ 	.word	0x00000000
        /*091c*/ 	.word	0x00000000
        /*0920*/ 	.short	0x010a
        /*0922*/ 	.byte	0xff
	.zero		1


	//   ....[128]....
        /*0924*/ 	.word	0x0000a690
        /*0928*/ 	.word	0x00000000
        /*092c*/ 	.word	0x00000000
        /*0930*/ 	.short	0x010a
        /*0932*/ 	.byte	0xff
	.zero		1


	//   ....[129]....
        /*0934*/ 	.word	0x0000a6f0
        /*0938*/ 	.word	0x00000000
        /*093c*/ 	.word	0x00000000
        /*0940*/ 	.short	0x010a
        /*0942*/ 	.byte	0xff
	.zero		1


	//   ....[130]....
        /*0944*/ 	.word	0x0000a750
        /*0948*/ 	.word	0x00000000
        /*094c*/ 	.word	0x00000100
        /*0950*/ 	.short	0x010a
        /*0952*/ 	.byte	0xff
	.zero		1


	//   ....[131]....
        /*0954*/ 	.word	0x0000a7a0
        /*0958*/ 	.word	0x0000000c
        /*095c*/ 	.word	0x00000080
        /*0960*/ 	.short	0x010a
        /*0962*/ 	.byte	0xff
	.zero		1


	//   ....[132]....
        /*0964*/ 	.word	0x0000a800
        /*0968*/ 	.word	0x00000000
        /*096c*/ 	.word	0x00000078
        /*0970*/ 	.short	0x010a
        /*0972*/ 	.byte	0xff
	.zero		1


	//   ....[133]....
        /*0974*/ 	.word	0x0000a860
        /*0978*/ 	.word	0x00000000
        /*097c*/ 	.word	0x00000050
        /*0980*/ 	.short	0x010a
        /*0982*/ 	.byte	0xff
	.zero		1


	//   ....[134]....
        /*0984*/ 	.word	0x0000a8c0
        /*0988*/ 	.word	0x00000000
        /*098c*/ 	.word	0x00000058
        /*0990*/ 	.short	0x010a
        /*0992*/ 	.byte	0xff
	.zero		1


	//   ....[135]....
        /*0994*/ 	.word	0x0000a920
        /*0998*/ 	.word	0x00000000
        /*099c*/ 	.word	0x00000060
        /*09a0*/ 	.short	0x010a
        /*09a2*/ 	.byte	0xff
	.zero		1


	//   ....[136]....
        /*09a4*/ 	.word	0x0000a980
        /*09a8*/ 	.word	0x00000000
        /*09ac*/ 	.word	0x00000068
        /*09b0*/ 	.short	0x010a
        /*09b2*/ 	.byte	0xff
	.zero		1


	//   ....[137]....
        /*09b4*/ 	.word	0x0000a9e0
        /*09b8*/ 	.word	0x00000000
        /*09bc*/ 	.word	0x00000050
        /*09c0*/ 	.short	0x010a
        /*09c2*/ 	.byte	0xff
	.zero		1


	//   ....[138]....
        /*09c4*/ 	.word	0x0000aa40
        /*09c8*/ 	.word	0x00000000
        /*09cc*/ 	.word	0x00000058
        /*09d0*/ 	.short	0x010a
        /*09d2*/ 	.byte	0xff
	.zero		1


	//   ....[139]....
        /*09d4*/ 	.word	0x0000aaa0
        /*09d8*/ 	.word	0x00000000
        /*09dc*/ 	.word	0x00000060
        /*09e0*/ 	.short	0x010a
        /*09e2*/ 	.byte	0xff
	.zero		1


	//   ....[140]....
        /*09e4*/ 	.word	0x0000aaf0
        /*09e8*/ 	.word	0x00000003
        /*09ec*/ 	.word	0x00000080
        /*09f0*/ 	.short	0x010a
        /*09f2*/ 	.byte	0xff
	.zero		1


	//   ....[141]....
        /*09f4*/ 	.word	0x0000ab50
        /*09f8*/ 	.word	0x00000002
        /*09fc*/ 	.word	0x00000030
        /*0a00*/ 	.short	0x010a
        /*0a02*/ 	.byte	0xff
	.zero		1


	//   ....[142]....
        /*0a04*/ 	.word	0x0000aba0
        /*0a08*/ 	.word	0x00000063
        /*0a0c*/ 	.word	0x000000a0
        /*0a10*/ 	.short	0x010a
        /*0a12*/ 	.byte	0xff
	.zero		1


	//   ....[143]....
        /*0a14*/ 	.word	0x0000abf0
        /*0a18*/ 	.word	0x00000003
        /*0a1c*/ 	.word	0x00000030
        /*0a20*/ 	.short	0x010a
        /*0a22*/ 	.byte	0xff
	.zero		1


	//   ....[144]....
        /*0a24*/ 	.word	0x0000ac40
        /*0a28*/ 	.word	0x0000003e
        /*0a2c*/ 	.word	0x00000030
        /*0a30*/ 	.short	0x010a
        /*0a32*/ 	.byte	0xff
	.zero		1


	//   ....[145]....
        /*0a34*/ 	.word	0x0000ac90
        /*0a38*/ 	.word	0x0000003e
        /*0a3c*/ 	.word	0x00000030
        /*0a40*/ 	.short	0x010a
        /*0a42*/ 	.byte	0xff
	.zero		1


	//----- nvinfo : EIATTR_NUM_MBARRIERS
	.align		4
.L_47:
        /*0a44*/ 	.byte	0x03, 0x38
        /*0a46*/ 	.short	0x0021


	//----- nvinfo : EIATTR_EXIT_INSTR_OFFSETS
	.align		4
        /*0a48*/ 	.byte	0x04, 0x1c
        /*0a4a*/ 	.short	(.L_49 - .L_48)


	//   ....[0]....
.L_48:
        /*0a4c*/ 	.word	0x00002c50


	//   ....[1]....
        /*0a50*/ 	.word	0x00003140


	//   ....[2]....
        /*0a54*/ 	.word	0x000031a0


	//   ....[3]....
        /*0a58*/ 	.word	0x000046e0


	//   ....[4]....
        /*0a5c*/ 	.word	0x000059d0


	//   ....[5]....
        /*0a60*/ 	.word	0x00005a10


	//   ....[6]....
        /*0a64*/ 	.word	0x00009f10


	//   ....[7]....
        /*0a68*/ 	.word	0x00009f90


	//   ....[8]....
        /*0a6c*/ 	.word	0x00009fc0


	//   ....[9]....
        /*0a70*/ 	.word	0x0000a030


	//----- nvinfo : EIATTR_MAX_THREADS
	.align		4
.L_49:
        /*0a74*/ 	.byte	0x04, 0x05
        /*0a76*/ 	.short	(.L_51 - .L_50)
.L_50:
        /*0a78*/ 	.word	0x00000100
        /*0a7c*/ 	.word	0x00000001
        /*0a80*/ 	.word	0x00000001


	//----- nvinfo : EIATTR_CRS_STACK_SIZE
	.align		4
.L_51:
        /*0a84*/ 	.byte	0x04, 0x1e
        /*0a86*/ 	.short	(.L_53 - .L_52)
.L_52:
        /*0a88*/ 	.word	0x00000000


	//----- nvinfo : EIATTR_CBANK_PARAM_SIZE
	.align		4
.L_53:
        /*0a8c*/ 	.byte	0x03, 0x19
        /*0a8e*/ 	.short	0x0800


	//----- nvinfo : EIATTR_PARAM_CBANK
	.align		4
        /*0a90*/ 	.byte	0x04, 0x0a
        /*0a92*/ 	.short	(.L_55 - .L_54)
	.align		4
.L_54:
        /*0a94*/ 	.word	index@(.nv.constant0._ZN7cutlass13device_kernelINS_4gemm6kernel13GemmUniversalIN4cute5tupleIJiiiiEEENS1_10collective13CollectiveMmaINS1_35MainloopSm100TmaUmmaWarpSpecializedILi3ELi2ELi4ENS5_IJNS4_1CILi2EEESB_NSA_ILi1EEEEEEEENS5_IJNSA_ILi128EEENSA_ILi256EEESF_EEENS_6half_tENS5_IJlSC_lEEESI_SJ_NS4_8TiledMMAINS4_8MMA_AtomIJNS4_26SM100_MMA_F16BF16_2x1SM_SSISI_SI_fLi128ELi256ELNS4_4UMMA5MajorE0ELSO_0ELNSN_7ScaleInE0ELSP_0EEEEEENS4_6LayoutINS5_IJSC_SC_SC_EEENS5_IJNSA_ILi0EEESU_SU_EEEEENS5_IJNS4_10UnderscoreESX_SX_EEEEENS4_28SM100_TMA_2SM_LOAD_MULTICASTENS4_14ComposedLayoutINS4_7SwizzleILi3ELi4ELi3EEENS4_18smem_ptr_flag_bitsILi16EEENSS_INS5_IJNSA_ILi8EEENSA_ILi64EEEEEENS5_IJS17_SC_EEEEEEEvNS4_8identityENS4_18SM100_TMA_2SM_LOADES1B_vS1C_EENS_8epilogue10collective18CollectiveEpilogueINS1F_23Sm100TmaWarpSpecializedILi4ELi2ELi32ELb1ELb0EEEJNS5_IJS17_SG_SF_EEENS5_IJNSS_IS17_SC_EENSS_INS5_IJNSA_ILi32EEESB_EEENS5_IJSC_SF_EEEEEEEESI_SJ_SI_SJ_NS1F_6fusion15FusionCallbacksIS1J_NS1R_17LinearCombinationISI_fSI_fLNS_15FloatRoundStyleE2EEES1K_S1Q_JEEENS4_5SM1004TMEM4LOAD26SM100_TMEM_LOAD_32dp32b32xENS4_13SM90_TMA_LOADENS11_INS12_ILi2ELi4ELi3EEES15_NSS_INS5_IJS16_S1M_EEENS5_IJS1M_SC_EEEEEEENS4_39AutoVectorizingCopyWithAssumedAlignmentILi128EEENS4_14SM90_TMA_STOREES26_S28_S28_EEEvvEEEEvNT_6ParamsE)
        /*0a98*/ 	.short	0x0380
        /*0a9a*/ 	.short	0x0800


	//----- nvinfo : EIATTR_SW_WAR
	.align		4
.L_55:
        /*0a9c*/ 	.byte	0x04, 0x36
        /*0a9e*/ 	.short	(.L_57 - .L_56)
.L_56:
        /*0aa0*/ 	.word	0x00000008
.L_57:


//--------------------- .nv.callgraph             --------------------------
	.section	.nv.callgraph,"",@"SHT_CUDA_CALLGRAPH"
	.align	4
	.sectionentsize	8
	.align		4
        /*0000*/ 	.word	0x00000000
	.align		4
        /*0004*/ 	.word	0xffffffff
	.align		4
        /*0008*/ 	.word	index@(_ZN7cutlass13device_kernelINS_4gemm6kernel13GemmUniversalIN4cute5tupleIJiiiiEEENS1_10collective13CollectiveMmaINS1_35MainloopSm100TmaUmmaWarpSpecializedILi3ELi2ELi4ENS5_IJNS4_1CILi2EEESB_NSA_ILi1EEEEEEEENS5_IJNSA_ILi128EEENSA_ILi256EEESF_EEENS_6half_tENS5_IJlSC_lEEESI_SJ_NS4_8TiledMMAINS4_8MMA_AtomIJNS4_26SM100_MMA_F16BF16_2x1SM_SSISI_SI_fLi128ELi256ELNS4_4UMMA5MajorE0ELSO_0ELNSN_7ScaleInE0ELSP_0EEEEEENS4_6LayoutINS5_IJSC_SC_SC_EEENS5_IJNSA_ILi0EEESU_SU_EEEEENS5_IJNS4_10UnderscoreESX_SX_EEEEENS4_28SM100_TMA_2SM_LOAD_MULTICASTENS4_14ComposedLayoutINS4_7SwizzleILi3ELi4ELi3EEENS4_18smem_ptr_flag_bitsILi16EEENSS_INS5_IJNSA_ILi8EEENSA_ILi64EEEEEENS5_IJS17_SC_EEEEEEEvNS4_8identityENS4_18SM100_TMA_2SM_LOADES1B_vS1C_EENS_8epilogue10collective18CollectiveEpilogueINS1F_23Sm100TmaWarpSpecializedILi4ELi2ELi32ELb1ELb0EEEJNS5_IJS17_SG_SF_EEENS5_IJNSS_IS17_SC_EENSS_INS5_IJNSA_ILi32EEESB_EEENS5_IJSC_SF_EEEEEEEESI_SJ_SI_SJ_NS1F_6fusion15FusionCallbacksIS1J_NS1R_17LinearCombinationISI_fSI_fLNS_15FloatRoundStyleE2EEES1K_S1Q_JEEENS4_5SM1004TMEM4LOAD26SM100_TMEM_LOAD_32dp32b32xENS4_13SM90_TMA_LOADENS11_INS12_ILi2ELi4ELi3EEES15_NSS_INS5_IJS16_S1M_EEENS5_IJS1M_SC_EEEEEEENS4_39AutoVectorizingCopyWithAssumedAlignmentILi128EEENS4_14SM90_TMA_STOREES26_S28_S28_EEEvvEEEEvNT_6ParamsE)
	.align		4
        /*000c*/ 	.word	index@(__assertfail)
	.align		4
        /*0010*/ 	.word	0x00000000
	.align		4
        /*0014*/ 	.word	0xfffffffe
	.align		4
        /*0018*/ 	.word	0x00000000
	.align		4
        /*001c*/ 	.word	0xfffffffd
	.align		4
        /*0020*/ 	.word	0x00000000
	.align		4
        /*0024*/ 	.word	0xfffffffc


//--------------------- .nv.constant4             --------------------------
	.section	.nv.constant4,"a",@progbits
	.align	8
	.align		8
.nv.constant4:
        /*0000*/ 	.dword	__assertfail
	.align		8
        /*0008*/ 	.dword	__unnamed_1
	.align		8
        /*0010*/ 	.dword	__unnamed_2
	.align		8
        /*0018*/ 	.dword	_ZN39_INTERNAL_c19ea753_4_k_cu_5bb7f1f7_68544cuda3std3__45__cpo5beginE
	.align		8
        /*0020*/ 	.dword	_ZN39_INTERNAL_c19ea753_4_k_cu_5bb7f1f7_68544cuda3std3__45__cpo3endE
	.align		8
        /*0028*/ 	.dword	_ZN39_INTERNAL_c19ea753_4_k_cu_5bb7f1f7_68544cuda3std3__45__cpo6cbeginE
	.align		8
        /*0030*/ 	.dword	_ZN39_INTERNAL_c19ea753_4_k_cu_5bb7f1f7_68544cuda3std3__45__cpo4cendE
	.align		8
        /*0038*/ 	.dword	_ZN39_INTERNAL_c19ea753_4_k_cu_5bb7f1f7_68544cuda3std3__441_GLOBAL__N__c19ea753_4_k_cu_5bb7f1f7_68546ignoreE
	.align		8
        /*0040*/ 	.dword	_ZN39_INTERNAL_c19ea753_4_k_cu_5bb7f1f7_68544cuda3std3__419piecewise_constructE
	.align		8
        /*0048*/ 	.dword	_ZN39_INTERNAL_c19ea753_4_k_cu_5bb7f1f7_68544cuda3std3__48in_placeE
	.align		8
        /*0050*/ 	.dword	_ZN39_INTERNAL_c19ea753_4_k_cu_5bb7f1f7_68544cuda3std6ranges3__45__cpo4swapE
	.align		8
        /*0058*/ 	.dword	_ZN39_INTERNAL_c19ea753_4_k_cu_5bb7f1f7_68544cuda3std6ranges3__45__cpo9iter_moveE
	.align		8
        /*0060*/ 	.dword	_ZN39_INTERNAL_c19ea753_4_k_cu_5bb7f1f7_68544cute7productE
	.align		8
        /*0068*/ 	.dword	_ZN39_INTERNAL_c19ea753_4_k_cu_5bb7f1f7_68544cute1_E
	.align		8
        /*0070*/ 	.dword	$str$25
	.align		8
        /*0078*/ 	.dword	$str$26
	.align		8
        /*0080*/ 	.dword	$str$27
	.align		8
        /*0088*/ 	.dword	$str$28


//--------------------- .text._ZN7cutlass13device_kernelINS_4gemm6kernel13GemmUniversalIN4cute5tupleIJiiiiEEENS1_10collective13CollectiveMmaINS1_35MainloopSm100TmaUmmaWarpSpecializedILi3ELi2ELi4ENS5_IJNS4_1CILi2EEESB_NSA_ILi1EEEEEEEENS5_IJNSA_ILi128EEENSA_ILi256EEESF_EEENS_6half_tENS5_IJlSC_lEEESI_SJ_NS4_8TiledMMAINS4_8MMA_AtomIJNS4_26SM100_MMA_F16BF16_2x1SM_SSISI_SI_fLi128ELi256ELNS4_4UMMA5MajorE0ELSO_0ELNSN_7ScaleInE0ELSP_0EEEEEENS4_6LayoutINS5_IJSC_SC_SC_EEENS5_IJNSA_ILi0EEESU_SU_EEEEENS5_IJNS4_10UnderscoreESX_SX_EEEEENS4_28SM100_TMA_2SM_LOAD_MULTICASTENS4_14ComposedLayoutINS4_7SwizzleILi3ELi4ELi3EEENS4_18smem_ptr_flag_bitsILi16EEENSS_INS5_IJNSA_ILi8EEENSA_ILi64EEEEEENS5_IJS17_SC_EEEEEEEvNS4_8identityENS4_18SM100_TMA_2SM_LOADES1B_vS1C_EENS_8epilogue10collective18CollectiveEpilogueINS1F_23Sm100TmaWarpSpecializedILi4ELi2ELi32ELb1ELb0EEEJNS5_IJS17_SG_SF_EEENS5_IJNSS_IS17_SC_EENSS_INS5_IJNSA_ILi32EEESB_EEENS5_IJSC_SF_EEEEEEEESI_SJ_SI_SJ_NS1F_6fusion15FusionCallbacksIS1J_NS1R_17LinearCombinationISI_fSI_fLNS_15FloatRoundStyleE2EEES1K_S1Q_JEEENS4_5SM1004TMEM4LOAD26SM100_TMEM_LOAD_32dp32b32xENS4_13SM90_TMA_LOADENS11_INS12_ILi2ELi4ELi3EEES15_NSS_INS5_IJS16_S1M_EEENS5_IJS1M_SC_EEEEEEENS4_39AutoVectorizingCopyWithAssumedAlignmentILi128EEENS4_14SM90_TMA_STOREES26_S28_S28_EEEvvEEEEvNT_6ParamsE --------------------------
	.section	.text._ZN7cutlass13device_kernelINS_4gemm6kernel13GemmUniversalIN4cute5tupleIJiiiiEEENS1_10collective13CollectiveMmaINS1_35MainloopSm100TmaUmmaWarpSpecializedILi3ELi2ELi4ENS5_IJNS4_1CILi2EEESB_NSA_ILi1EEEEEEEENS5_IJNSA_ILi128EEENSA_ILi256EEESF_EEENS_6half_tENS5_IJlSC_lEEESI_SJ_NS4_8TiledMMAINS4_8MMA_AtomIJNS4_26SM100_MMA_F16BF16_2x1SM_SSISI_SI_fLi128ELi256ELNS4_4UMMA5MajorE0ELSO_0ELNSN_7ScaleInE0ELSP_0EEEEEENS4_6LayoutINS5_IJSC_SC_SC_EEENS5_IJNSA_ILi0EEESU_SU_EEEEENS5_IJNS4_10UnderscoreESX_SX_EEEEENS4_28SM100_TMA_2SM_LOAD_MULTICASTENS4_14ComposedLayoutINS4_7SwizzleILi3ELi4ELi3EEENS4_18smem_ptr_flag_bitsILi16EEENSS_INS5_IJNSA_ILi8EEENSA_ILi64EEEEEENS5_IJS17_SC_EEEEEEEvNS4_8identityENS4_18SM100_TMA_2SM_LOADES1B_vS1C_EENS_8epilogue10collective18CollectiveEpilogueINS1F_23Sm100TmaWarpSpecializedILi4ELi2ELi32ELb1ELb0EEEJNS5_IJS17_SG_SF_EEENS5_IJNSS_IS17_SC_EENSS_INS5_IJNSA_ILi32EEESB_EEENS5_IJSC_SF_EEEEEEEESI_SJ_SI_SJ_NS1F_6fusion15FusionCallbacksIS1J_NS1R_17LinearCombinationISI_fSI_fLNS_15FloatRoundStyleE2EEES1K_S1Q_JEEENS4_5SM1004TMEM4LOAD26SM100_TMEM_LOAD_32dp32b32xENS4_13SM90_TMA_LOADENS11_INS12_ILi2ELi4ELi3EEES15_NSS_INS5_IJS16_S1M_EEENS5_IJS1M_SC_EEEEEEENS4_39AutoVectorizingCopyWithAssumedAlignmentILi128EEENS4_14SM90_TMA_STOREES26_S28_S28_EEEvvEEEEvNT_6ParamsE,"ax",@progbits
	.align	128
.text._ZN7cutlass13device_kernelINS_4gemm6kernel13GemmUniversalIN4cute5tupleIJiiiiEEENS1_10collective13CollectiveMmaINS1_35MainloopSm100TmaUmmaWarpSpecializedILi3ELi2ELi4ENS5_IJNS4_1CILi2EEESB_NSA_ILi1EEEEEEEENS5_IJNSA_ILi128EEENSA_ILi256EEESF_EEENS_6half_tENS5_IJlSC_lEEESI_SJ_NS4_8TiledMMAINS4_8MMA_AtomIJNS4_26SM100_MMA_F16BF16_2x1SM_SSISI_SI_fLi128ELi256ELNS4_4UMMA5MajorE0ELSO_0ELNSN_7ScaleInE0ELSP_0EEEEEENS4_6LayoutINS5_IJSC_SC_SC_EEENS5_IJNSA_ILi0EEESU_SU_EEEEENS5_IJNS4_10UnderscoreESX_SX_EEEEENS4_28SM100_TMA_2SM_LOAD_MULTICASTENS4_14ComposedLayoutINS4_7SwizzleILi3ELi4ELi3EEENS4_18smem_ptr_flag_bitsILi16EEENSS_INS5_IJNSA_ILi8EEENSA_ILi64EEEEEENS5_IJS17_SC_EEEEEEEvNS4_8identityENS4_18SM100_TMA_2SM_LOADES1B_vS1C_EENS_8epilogue10collective18CollectiveEpilogueINS1F_23Sm100TmaWarpSpecializedILi4ELi2ELi32ELb1ELb0EEEJNS5_IJS17_SG_SF_EEENS5_IJNSS_IS17_SC_EENSS_INS5_IJNSA_ILi32EEESB_EEENS5_IJSC_SF_EEEEEEEESI_SJ_SI_SJ_NS1F_6fusion15FusionCallbacksIS1J_NS1R_17LinearCombinationISI_fSI_fLNS_15FloatRoundStyleE2EEES1K_S1Q_JEEENS4_5SM1004TMEM4LOAD26SM100_TMEM_LOAD_32dp32b32xENS4_13SM90_TMA_LOADENS11_INS12_ILi2ELi4ELi3EEES15_NSS_INS5_IJS16_S1M_EEENS5_IJS1M_SC_EEEEEEENS4_39AutoVectorizingCopyWithAssumedAlignmentILi128EEENS4_14SM90_TMA_STOREES26_S28_S28_EEEvvEEEEvNT_6ParamsE:
        .type           _ZN7cutlass13device_kernelINS_4gemm6kernel13GemmUniversalIN4cute5tupleIJiiiiEEENS1_10collective13CollectiveMmaINS1_35MainloopSm100TmaUmmaWarpSpecializedILi3ELi2ELi4ENS5_IJNS4_1CILi2EEESB_NSA_ILi1EEEEEEEENS5_IJNSA_ILi128EEENSA_ILi256EEESF_EEENS_6half_tENS5_IJlSC_lEEESI_SJ_NS4_8TiledMMAINS4_8MMA_AtomIJNS4_26SM100_MMA_F16BF16_2x1SM_SSISI_SI_fLi128ELi256ELNS4_4UMMA5MajorE0ELSO_0ELNSN_7ScaleInE0ELSP_0EEEEEENS4_6LayoutINS5_IJSC_SC_SC_EEENS5_IJNSA_ILi0EEESU_SU_EEEEENS5_IJNS4_10UnderscoreESX_SX_EEEEENS4_28SM100_TMA_2SM_LOAD_MULTICASTENS4_14ComposedLayoutINS4_7SwizzleILi3ELi4ELi3EEENS4_18smem_ptr_flag_bitsILi16EEENSS_INS5_IJNSA_ILi8EEENSA_ILi64EEEEEENS5_IJS17_SC_EEEEEEEvNS4_8identityENS4_18SM100_TMA_2SM_LOADES1B_vS1C_EENS_8epilogue10collective18CollectiveEpilogueINS1F_23Sm100TmaWarpSpecializedILi4ELi2ELi32ELb1ELb0EEEJNS5_IJS17_SG_SF_EEENS5_IJNSS_IS17_SC_EENSS_INS5_IJNSA_ILi32EEESB_EEENS5_IJSC_SF_EEEEEEEESI_SJ_SI_SJ_NS1F_6fusion15FusionCallbacksIS1J_NS1R_17LinearCombinationISI_fSI_fLNS_15FloatRoundStyleE2EEES1K_S1Q_JEEENS4_5SM1004TMEM4LOAD26SM100_TMEM_LOAD_32dp32b32xENS4_13SM90_TMA_LOADENS11_INS12_ILi2ELi4ELi3EEES15_NSS_INS5_IJS16_S1M_EEENS5_IJS1M_SC_EEEEEEENS4_39AutoVectorizingCopyWithAssumedAlignmentILi128EEENS4_14SM90_TMA_STOREES26_S28_S28_EEEvvEEEEvNT_6ParamsE,@function
        .size           _ZN7cutlass13device_kernelINS_4gemm6kernel13GemmUniversalIN4cute5tupleIJiiiiEEENS1_10collective13CollectiveMmaINS1_35MainloopSm100TmaUmmaWarpSpecializedILi3ELi2ELi4ENS5_IJNS4_1CILi2EEESB_NSA_ILi1EEEEEEEENS5_IJNSA_ILi128EEENSA_ILi256EEESF_EEENS_6half_tENS5_IJlSC_lEEESI_SJ_NS4_8TiledMMAINS4_8MMA_AtomIJNS4_26SM100_MMA_F16BF16_2x1SM_SSISI_SI_fLi128ELi256ELNS4_4UMMA5MajorE0ELSO_0ELNSN_7ScaleInE0ELSP_0EEEEEENS4_6LayoutINS5_IJSC_SC_SC_EEENS5_IJNSA_ILi0EEESU_SU_EEEEENS5_IJNS4_10UnderscoreESX_SX_EEEEENS4_28SM100_TMA_2SM_LOAD_MULTICASTENS4_14ComposedLayoutINS4_7SwizzleILi3ELi4ELi3EEENS4_18smem_ptr_flag_bitsILi16EEENSS_INS5_IJNSA_ILi8EEENSA_ILi64EEEEEENS5_IJS17_SC_EEEEEEEvNS4_8identityENS4_18SM100_TMA_2SM_LOADES1B_vS1C_EENS_8epilogue10collective18CollectiveEpilogueINS1F_23Sm100TmaWarpSpecializedILi4ELi2ELi32ELb1ELb0EEEJNS5_IJS17_SG_SF_EEENS5_IJNSS_IS17_SC_EENSS_INS5_IJNSA_ILi32EEESB_EEENS5_IJSC_SF_EEEEEEEESI_SJ_SI_SJ_NS1F_6fusion15FusionCallbacksIS1J_NS1R_17LinearCombinationISI_fSI_fLNS_15FloatRoundStyleE2EEES1K_S1Q_JEEENS4_5SM1004TMEM4LOAD26SM100_TMEM_LOAD_32dp32b32xENS4_13SM90_TMA_LOADENS11_INS12_ILi2ELi4ELi3EEES15_NSS_INS5_IJS16_S1M_EEENS5_IJS1M_SC_EEEEEEENS4_39AutoVectorizingCopyWithAssumedAlignmentILi128EEENS4_14SM90_TMA_STOREES26_S28_S28_EEEvvEEEEvNT_6ParamsE,(.L_x_196 - _ZN7cutlass13device_kernelINS_4gemm6kernel13GemmUniversalIN4cute5tupleIJiiiiEEENS1_10collective13CollectiveMmaINS1_35MainloopSm100TmaUmmaWarpSpecializedILi3ELi2ELi4ENS5_IJNS4_1CILi2EEESB_NSA_ILi1EEEEEEEENS5_IJNSA_ILi128EEENSA_ILi256EEESF_EEENS_6half_tENS5_IJlSC_lEEESI_SJ_NS4_8TiledMMAINS4_8MMA_AtomIJNS4_26SM100_MMA_F16BF16_2x1SM_SSISI_SI_fLi128ELi256ELNS4_4UMMA5MajorE0ELSO_0ELNSN_7ScaleInE0ELSP_0EEEEEENS4_6LayoutINS5_IJSC_SC_SC_EEENS5_IJNSA_ILi0EEESU_SU_EEEEENS5_IJNS4_10UnderscoreESX_SX_EEEEENS4_28SM100_TMA_2SM_LOAD_MULTICASTENS4_14ComposedLayoutINS4_7SwizzleILi3ELi4ELi3EEENS4_18smem_ptr_flag_bitsILi16EEENSS_INS5_IJNSA_ILi8EEENSA_ILi64EEEEEENS5_IJS17_SC_EEEEEEEvNS4_8identityENS4_18SM100_TMA_2SM_LOADES1B_vS1C_EENS_8epilogue10collective18CollectiveEpilogueINS1F_23Sm100TmaWarpSpecializedILi4ELi2ELi32ELb1ELb0EEEJNS5_IJS17_SG_SF_EEENS5_IJNSS_IS17_SC_EENSS_INS5_IJNSA_ILi32EEESB_EEENS5_IJSC_SF_EEEEEEEESI_SJ_SI_SJ_NS1F_6fusion15FusionCallbacksIS1J_NS1R_17LinearCombinationISI_fSI_fLNS_15FloatRoundStyleE2EEES1K_S1Q_JEEENS4_5SM1004TMEM4LOAD26SM100_TMEM_LOAD_32dp32b32xENS4_13SM90_TMA_LOADENS11_INS12_ILi2ELi4ELi3EEES15_NSS_INS5_IJS16_S1M_EEENS5_IJS1M_SC_EEEEEEENS4_39AutoVectorizingCopyWithAssumedAlignmentILi128EEENS4_14SM90_TMA_STOREES26_S28_S28_EEEvvEEEEvNT_6ParamsE)
        .other          _ZN7cutlass13device_kernelINS_4gemm6kernel13GemmUniversalIN4cute5tupleIJiiiiEEENS1_10collective13CollectiveMmaINS1_35MainloopSm100TmaUmmaWarpSpecializedILi3ELi2ELi4ENS5_IJNS4_1CILi2EEESB_NSA_ILi1EEEEEEEENS5_IJNSA_ILi128EEENSA_ILi256EEESF_EEENS_6half_tENS5_IJlSC_lEEESI_SJ_NS4_8TiledMMAINS4_8MMA_AtomIJNS4_26SM100_MMA_F16BF16_2x1SM_SSISI_SI_fLi128ELi256ELNS4_4UMMA5MajorE0ELSO_0ELNSN_7ScaleInE0ELSP_0EEEEEENS4_6LayoutINS5_IJSC_SC_SC_EEENS5_IJNSA_ILi0EEESU_SU_EEEEENS5_IJNS4_10UnderscoreESX_SX_EEEEENS4_28SM100_TMA_2SM_LOAD_MULTICASTENS4_14ComposedLayoutINS4_7SwizzleILi3ELi4ELi3EEENS4_18smem_ptr_flag_bitsILi16EEENSS_INS5_IJNSA_ILi8EEENSA_ILi64EEEEEENS5_IJS17_SC_EEEEEEEvNS4_8identityENS4_18SM100_TMA_2SM_LOADES1B_vS1C_EENS_8epilogue10collective18CollectiveEpilogueINS1F_23Sm100TmaWarpSpecializedILi4ELi2ELi32ELb1ELb0EEEJNS5_IJS17_SG_SF_EEENS5_IJNSS_IS17_SC_EENSS_INS5_IJNSA_ILi32EEESB_EEENS5_IJSC_SF_EEEEEEEESI_SJ_SI_SJ_NS1F_6fusion15FusionCallbacksIS1J_NS1R_17LinearCombinationISI_fSI_fLNS_15FloatRoundStyleE2EEES1K_S1Q_JEEENS4_5SM1004TMEM4LOAD26SM100_TMEM_LOAD_32dp32b32xENS4_13SM90_TMA_LOADENS11_INS12_ILi2ELi4ELi3EEES15_NSS_INS5_IJS16_S1M_EEENS5_IJS1M_SC_EEEEEEENS4_39AutoVectorizingCopyWithAssumedAlignmentILi128EEENS4_14SM90_TMA_STOREES26_S28_S28_EEEvvEEEEvNT_6ParamsE,@"STO_CUDA_ENTRY STV_DEFAULT"
_ZN7cutlass13device_kernelINS_4gemm6kernel13GemmUniversalIN4cute5tupleIJiiiiEEENS1_10collective13CollectiveMmaINS1_35MainloopSm100TmaUmmaWarpSpecializedILi3ELi2ELi4ENS5_IJNS4_1CILi2EEESB_NSA_ILi1EEEEEEEENS5_IJNSA_ILi128EEENSA_ILi256EEESF_EEENS_6half_tENS5_IJlSC_lEEESI_SJ_NS4_8TiledMMAINS4_8MMA_AtomIJNS4_26SM100_MMA_F16BF16_2x1SM_SSISI_SI_fLi128ELi256ELNS4_4UMMA5MajorE0ELSO_0ELNSN_7ScaleInE0ELSP_0EEEEEENS4_6LayoutINS5_IJSC_SC_SC_EEENS5_IJNSA_ILi0EEESU_SU_EEEEENS5_IJNS4_10UnderscoreESX_SX_EEEEENS4_28SM100_TMA_2SM_LOAD_MULTICASTENS4_14ComposedLayoutINS4_7SwizzleILi3ELi4ELi3EEENS4_18smem_ptr_flag_bitsILi16EEENSS_INS5_IJNSA_ILi8EEENSA_ILi64EEEEEENS5_IJS17_SC_EEEEEEEvNS4_8identityENS4_18SM100_TMA_2SM_LOADES1B_vS1C_EENS_8epilogue10collective18CollectiveEpilogueINS1F_23Sm100TmaWarpSpecializedILi4ELi2ELi32ELb1ELb0EEEJNS5_IJS17_SG_SF_EEENS5_IJNSS_IS17_SC_EENSS_INS5_IJNSA_ILi32EEESB_EEENS5_IJSC_SF_EEEEEEEESI_SJ_SI_SJ_NS1F_6fusion15FusionCallbacksIS1J_NS1R_17LinearCombinationISI_fSI_fLNS_15FloatRoundStyleE2EEES1K_S1Q_JEEENS4_5SM1004TMEM4LOAD26SM100_TMEM_LOAD_32dp32b32xENS4_13SM90_TMA_LOADENS11_INS12_ILi2ELi4ELi3EEES15_NSS_INS5_IJS16_S1M_EEENS5_IJS1M_SC_EEEEEEENS4_39AutoVectorizingCopyWithAssumedAlignmentILi128EEENS4_14SM90_TMA_STOREES26_S28_S28_EEEvvEEEEvNT_6ParamsE:
[----:B------:R-:W1:Y:S01]  /*0000*/  LDC R1, c[0x0][0x37c] ;  /* 0x0000df00ff017b82 */ /* 0x000e620000000800 */
[----:B------:R-:W2:Y:S01]  /*0010*/  S2R R94, SR_TID.X ;  /* 0x00000000005e7919 */ /* 0x000ea20000002100 */
[----:B------:R-:W3:Y:S06]  /*0020*/  LDCU.64 UR8, c[0x0][0x890] ;  /* 0x00011200ff0877ac */ /* 0x000eec0008000a00 */
[----:B------:R-:W4:Y:S01]  /*0030*/  S2UR UR47, SR_CgaCtaId ;  /* 0x00000000002f79c3 */ /* 0x000f220000008800 */
[----:B------:R-:W-:Y:S02]  /*0040*/  PRMT R80, RZ, 0x7610, R80 ;  /* 0x00007610ff507816 */ /* 0x000fe40000000050 */
[----:B------:R-:W-:Y:S01]  /*0050*/  ELECT P1, URZ, PT ;  /* 0x0000000000ff782f */ /* 0x000fe20003820000 */
[----:B---3--:R-:W-:-:S04]  /*0060*/  UISETP.NE.U32.AND UP0, UPT, UR8, URZ, UPT ;  /* 0x000000ff0800728c */ /* 0x008fc8000bf05070 */
[----:B------:R-:W-:Y:S02]  /*0070*/  UISETP.NE.AND.EX UP0, UPT, UR9, URZ, UPT, UP0 ;  /* 0x000000ff0900728c */ /* 0x000fe4000bf05300 */
[----:B----4-:R-:W-:Y:S02]  /*0080*/  ULOP3.LUT UR68, UR47, 0x1, URZ, 0xc0, !UPT ;  /* 0x000000012f447892 */ /* 0x010fe4000f8ec0ff */
[----:B------:R-:W-:Y:S01]  /*0090*/  ULOP3.LUT UR69, UR47, 0x1, URZ, 0x3c, !UPT ;  /* 0x000000012f457892 */ /* 0x000fe2000f8e3cff */
[----:B--2---:R-:W-:-:S05]  /*00a0*/  SHF.R.U32.HI R81, RZ, 0x5, R94 ;  /* 0x00000005ff517819 */ /* 0x004fca000001165e */
[----:B------:R-:W2:Y:S02]  /*00b0*/  SHFL.IDX PT, R0, R81, RZ, 0x1f ;  /* 0x00001fff51007589 */ /* 0x000ea400000e0000 */
[----:B--2---:R-:W-:Y:S01]  /*00c0*/  R2UR UR18, R0 ;  /* 0x00000000001272ca */ /* 0x004fe200000e0000 */
[----:B-1----:R-:W-:-:S14]  /*00d0*/  BRA.U UP0, `(.L_x_0) ;  /* 0x0000000100307547 */ /* 0x002fdc000b800000 */
[----:B------:R-:W1:Y:S02]  /*00e0*/  LDCU.64 UR4, c[0x0][0x888] ;  /* 0x00011100ff0477ac */ /* 0x000e640008000a00 */
[----:B-1----:R-:W-:-:S04]  /*00f0*/  UISETP.NE.U32.AND UP0, UPT, UR4, URZ, UPT ;  /* 0x000000ff0400728c */ /* 0x002fc8000bf05070 */
[----:B------:R-:W-:-:S09]  /*0100*/  UISETP.NE.AND.EX UP0, UPT, UR5, URZ, UPT, UP0 ;  /* 0x000000ff0500728c */ /* 0x000fd2000bf05300 */
[----:B------:R-:W-:Y:S05]  /*0110*/  BRA.U !UP0, `(.L_x_1) ;  /* 0x0000000108147547 */ /* 0x000fea000b800000 */
[----:B------:R-:W1:Y:S01]  /*0120*/  LDC.64 R2, c[0x0][0x888] ;  /* 0x00022200ff027b82 */ /* 0x000e620000000a00 */
[----:B------:R-:W1:Y:S02]  /*0130*/  LDCU.64 UR4, c[0x0][0x358] ;  /* 0x00006b00ff0477ac */ /* 0x000e640008000a00 */
[----:B-1----:R1:W5:Y:S01]  /*0140*/  LDG.E R41, desc[UR4][R2.64] ;  /* 0x0000000402297981 */ /* 0x002362000c1e1900 */
[----:B------:R-:W-:Y:S01]  /*0150*/  HFMA2 R80, -RZ, RZ, 0, 5.9604644775390625e-08 ;  /* 0x00000001ff507431 */ /* 0x000fe200000001ff */
[----:B------:R-:W-:Y:S05]  /*0160*/  BRA `(.L_x_0) ;  /* 0x00000000000c7947 */ /* 0x000fea0003800000 */
.L_x_1:
[----:B------:R-:W1:Y:S01]  /*0170*/  LDCU UR4, c[0x0][0x880] ;  /* 0x00011000ff0477ac */ /* 0x000e620008000800 */
[----:B------:R-:W-:Y:S01]  /*0180*/  HFMA2 R80, -RZ, RZ, 0, 5.9604644775390625e-08 ;  /* 0x00000001ff507431 */ /* 0x000fe200000001ff */
[----:B-1----:R-:W-:-:S07]  /*0190*/  MOV R41, UR4 ;  /* 0x0000000400297c02 */ /* 0x002fce0008000f00 */
.L_x_0:
[----:B------:R-:W2:Y:S02]  /*01a0*/  LDCU.64 UR4, c[0x0][0x8b0] ;  /* 0x00011600ff0477ac */ /* 0x000ea40008000a00 */
[----:B--2---:R-:W-:-:S04]  /*01b0*/  UISETP.NE.U32.AND UP0, UPT, UR4, URZ, UPT ;  /* 0x000000ff0400728c */ /* 0x004fc8000bf05070 */
[----:B------:R-:W-:-:S09]  /*01c0*/  UISETP.NE.AND.EX UP0, UPT, UR5, URZ, UPT, UP0 ;  /* 0x000000ff0500728c */ /* 0x000fd2000bf05300 */
[----:B------:R-:W-:Y:S05]  /*01d0*/  BRA.U UP0, `(.L_x_2) ;  /* 0x0000000100287547 */ /* 0x000fea000b800000 */
[----:B------:R-:W2:Y:S02]  /*01e0*/  LDCU.64 UR4, c[0x0][0x8a8] ;  /* 0x00011500ff0477ac */ /* 0x000ea40008000a00 */
[----:B--2---:R-:W-:-:S04]  /*01f0*/  UISETP.NE.U32.AND UP0, UPT, UR4, URZ, UPT ;  /* 0x000000ff0400728c */ /* 0x004fc8000bf05070 */
[----:B------:R-:W-:-:S09]  /*0200*/  UISETP.NE.AND.EX UP0, UPT, UR5, URZ, UPT, UP0 ;  /* 0x000000ff0500728c */ /* 0x000fd2000bf05300 */
[----:B------:R-:W-:Y:S05]  /*0210*/  BRA.U !UP0, `(.L_x_3) ;  /* 0x0000000108107547 */ /* 0x000fea000b800000 */
[----:B------:R-:W2:Y:S01]  /*0220*/  LDC.64 R38, c[0x0][0x8a8] ;  /* 0x00022a00ff267b82 */ /* 0x000ea20000000a00 */
[----:B------:R-:W2:Y:S02]  /*0230*/  LDCU.64 UR4, c[0x0][0x358] ;  /* 0x00006b00ff0477ac */ /* 0x000ea40008000a00 */
[----:B--2---:R2:W5:Y:S01]  /*0240*/  LDG.E R38, desc[UR4][R38.64] ;  /* 0x0000000426267981 */ /* 0x004562000c1e1900 */
[----:B------:R-:W-:Y:S05]  /*0250*/  BRA `(.L_x_2) ;  /* 0x0000000000087947 */ /* 0x000fea0003800000 */
.L_x_3:
[----:B------:R-:W2:Y:S02]  /*0260*/  LDCU UR4, c[0x0][0x8a0] ;  /* 0x00011400ff0477ac */ /* 0x000ea40008000800 */
[----:B--2---:R-:W-:Y:S02]  /*0270*/  MOV R38, UR4 ;  /* 0x0000000400267c02 */ /* 0x004fe40008000f00 */
.L_x_2:
[----:B------:R-:W-:Y:S01]  /*0280*/  IMAD.U32 R0, RZ, RZ, UR18 ;  /* 0x00000012ff007e24 */ /* 0x000fe2000f8e00ff */
[----:B------:R-:W-:Y:S04]  /*0290*/  BSSY.RECONVERGENT B0, `(.L_x_4) ;  /* 0x000000c000007945 */ /* 0x000fe80003800200 */
[C---:B------:R-:W-:Y:S02]  /*02a0*/  ISETP.NE.OR P2, PT, R0.reuse, 0x1, !P1 ;  /* 0x000000010000780c */ /* 0x040fe40004f45670 */
[----:B------:R-:W-:-:S11]  /*02b0*/  ISETP.NE.OR P0, PT, R0, 0x3, !P1 ;  /* 0x000000030000780c */ /* 0x000fd60004f05670 */
[----:B------:R-:W-:Y:S05]  /*02c0*/  @P2 BRA `(.L_x_5) ;  /* 0x0000000000202947 */ /* 0x000fea0003800000 */
[----:B------:R-:W3:Y:S02]  /*02d0*/  LDCU.64 UR4, c[0x0][0x348] ;  /* 0x00006900ff0477ac */ /* 0x000ee40008000a00 */
[----:B---3--:R-:W-:Y:S02]  /*02e0*/  UIADD3 UR6, UP1, UPT, UR4, 0x80, URZ ;  /* 0x0000008004067890 */ /* 0x008fe4000ff3e0ff */
[----:B------:R-:W-:Y:S02]  /*02f0*/  UIADD3 UR4, UP0, UPT, UR4, 0x180, URZ ;  /* 0x0000018004047890 */ /* 0x000fe4000ff1e0ff */
[----:B------:R-:W-:Y:S02]  /*0300*/  UIADD3.X UR7, UPT, UPT, URZ, UR5, URZ, UP1, !UPT ;  /* 0x00000005ff077290 */ /* 0x000fe40008ffe4ff */
[----:B------:R-:W-:-:S07]  /*0310*/  UIADD3.X UR5, UPT, UPT, URZ, UR5, URZ, UP0, !UPT ;  /* 0x00000005ff057290 */ /* 0x000fce00087fe4ff */
[----:B------:R3:W-:Y:S02]  /*0320*/  UTMACCTL.PF [UR6] ;  /* 0x00000000060079b9 */ /* 0x0007e40008040000 */
[----:B------:R3:W-:Y:S02]  /*0330*/  UTMACCTL.PF [UR4] ;  /* 0x00000000040079b9 */ /* 0x0007e40008040000 */
[----:B---3--:R-:W-:Y:S01]  /*0340*/  NOP ;  /* 0x0000000000007918 */ /* 0x008fe20000000000 */
.L_x_5:
[----:B------:R-:W-:Y:S05]  /*0350*/  BSYNC.RECONVERGENT B0 ;  /* 0x0000000000007941 */ /* 0x000fea0003800200 */
.L_x_4:
[----:B------:R-:W-:Y:S04]  /*0360*/  BSSY.RECONVERGENT B0, `(.L_x_6) ;  /* 0x000000a000007945 */ /* 0x000fe80003800200 */
        /* <DEDUP_REMOVED lines=9> */
.L_x_7:
[----:B------:R-:W-:Y:S05]  /*0400*/  BSYNC.RECONVERGENT B0 ;  /* 0x0000000000007941 */ /* 0x000fea0003800200 */
.L_x_6:
[----:B------:R-:W3:Y:S01]  /*0410*/  LDCU.64 UR4, c[0x0][0x888] ;  /* 0x00011100ff0477ac */ /* 0x000ee20008000a00 */
[----:B------:R-:W-:Y:S02]  /*0420*/  UISETP.EQ.U32.AND UP1, UPT, UR8, URZ, UPT ;  /* 0x000000ff0800728c */ /* 0x000fe4000bf22070 */
[----:B------:R-:W-:Y:S02]  /*0430*/  UPLOP3.LUT UP3, UPT, UPT, UPT, UPT, 0x80, 0x8 ;  /* 0x000000000008789c */ /* 0x000fe40003f6f070 */
[----:B---3--:R-:W-:-:S04]  /*0440*/  UISETP.NE.U32.AND UP0, UPT, UR4, URZ, UPT ;  /* 0x000000ff0400728c */ /* 0x008fc8000bf05070 */
[----:B------:R-:W-:-:S04]  /*0450*/  UISETP.NE.AND.EX UP0, UPT, UR5, URZ, UPT, UP0 ;  /* 0x000000ff0500728c */ /* 0x000fc8000bf05300 */
[----:B------:R-:W-:-:S04]  /*0460*/  UISETP.EQ.OR.EX UP2, UPT, UR9, URZ, !UP0, UP1 ;  /* 0x000000ff0900728c */ /* 0x000fc8000c742710 */
[----:B------:R-:W-:-:S06]  /*0470*/  UP2UR UR4, UPR, URZ, 0x4 ;  /* 0x00000004ff047883 */ /* 0x000fcc0008000000 */
[----:B------:R-:W-:Y:S01]  /*0480*/  MOV R83, UR4 ;  /* 0x0000000400537c02 */ /* 0x000fe20008000f00 */
[----:B------:R-:W-:Y:S06]  /*0490*/  BRA.U !UP2, `(.L_x_8) ;  /* 0x000000010a207547 */ /* 0x000fec000b800000 */
[----:B------:R-:W-:Y:S01]  /*04a0*/  UISETP.NE.U32.AND UP1, UPT, UR8, URZ, UPT ;  /* 0x000000ff0800728c */ /* 0x000fe2000bf25070 */
[----:B-----5:R-:W-:Y:S01]  /*04b0*/  FSETP.NEU.AND P0, PT, R41, RZ, PT ;  /* 0x000000ff2900720b */ /* 0x020fe20003f0d000 */
[----:B------:R-:W-:Y:S02]  /*04c0*/  USEL UR4, URZ, 0xffffffff, UP0 ;  /* 0xffffffffff047887 */ /* 0x000fe40008000000 */
[----:B------:R-:W-:-:S10]  /*04d0*/  UISETP.NE.AND.EX UP1, UPT, UR9, URZ, UPT, UP1 ;  /* 0x000000ff0900728c */ /* 0x000fd4000bf25310 */
[----:B------:R-:W-:Y:S01]  /*04e0*/  VOTEU.ANY UP0, P0 ;  /* 0x0000000000ff7886 */ /* 0x000fe20000000100 */
[----:B------:R-:W-:-:S04]  /*04f0*/  @!UP1 USEL UR4, URZ, 0xffffffff, UP0 ;  /* 0xffffffffff049887 */ /* 0x000fc80008000000 */
[----:B------:R-:W-:-:S04]  /*0500*/  ULOP3.LUT UR4, UR4, 0x1, URZ, 0xc0, !UPT ;  /* 0x0000000104047892 */ /* 0x000fc8000f8ec0ff */
[----:B------:R-:W-:-:S11]  /*0510*/  UISETP.NE.U32.AND UP3, UPT, UR4, 0x1, UPT ;  /* 0x000000010400788c */ /* 0x000fd6000bf65070 */
.L_x_8:
[----:B------:R-:W3:Y:S01]  /*0520*/  SHFL.IDX PT, R0, R81, RZ, 0x1f ;  /* 0x00001fff51007589 */ /* 0x000ee200000e0000 */
[----:B------:R-:W-:-:S04]  /*0530*/  UISETP.NE.AND UP0, UPT, UR18, 0x2, UPT ;  /* 0x000000021200788c */ /* 0x000fc8000bf05270 */
[----:B------:R-:W-:Y:S02]  /*0540*/  UISETP.EQ.AND UP1, UPT, UR68, URZ, !UP0 ;  /* 0x000000ff4400728c */ /* 0x000fe4000c722270 */
[----:B------:R-:W-:-:S04]  /*0550*/  USEL UR52, URZ, 0x1, UP0 ;  /* 0x00000001ff347887 */ /* 0x000fc80008000000 */
[----:B------:R-:W-:Y:S02]  /*0560*/  PLOP3.LUT P3, PT, P1, PT, UP1, 0x80, 0x8 ;  /* 0x000000000008781c */ /* 0x000fe40000f6f018 */
[----:B---3--:R-:W-:-:S13]  /*0570*/  ISETP.NE.AND P0, PT, R0, RZ, PT ;  /* 0x000000ff0000720c */ /* 0x008fda0003f05270 */
[----:B------:R-:W-:Y:S05]  /*0580*/  @P0 BRA `(.L_x_9) ;  /* 0x00000000004c0947 */ /* 0x000fea0003800000 */
[----:B------:R-:W-:Y:S01]  /*0590*/  UMOV UR4, 0x400 ;  /* 0x0000040000047882 */ /* 0x000fe20000000000 */
[----:B------:R-:W-:Y:S01]  /*05a0*/  UMOV UR8, 0x1 ;  /* 0x0000000100087882 */ /* 0x000fe20000000000 */
[----:B------:R-:W-:Y:S01]  /*05b0*/  UMOV UR6, 0x2 ;  /* 0x0000000200067882 */ /* 0x000fe20000000000 */
[----:B------:R-:W-:Y:S02]  /*05c0*/  ULEA UR4, UR47, UR4, 0x18 ;  /* 0x000000042f047291 */ /* 0x000fe4000f8ec0ff */
[----:B------:R-:W-:-:S04]  /*05d0*/  UIADD3 UR8, UPT, UPT, -UR8, 0x100000, URZ ;  /* 0x0010000008087890 */ /* 0x000fc8000fffe1ff */
[----:B------:R-:W-:Y:S02]  /*05e0*/  USHF.L.U32 UR9, UR8, 0xb, URZ ;  /* 0x0000000b08097899 */ /* 0x000fe400080006ff */
[----:B------:R-:W-:Y:S02]  /*05f0*/  USHF.L.U32 UR8, UR8, 0x1, URZ ;  /* 0x0000000108087899 */ /* 0x000fe400080006ff */
[----:B------:R-:W-:-:S04]  /*0600*/  UIADD3 UR6, UPT, UPT, -UR6, 0x100000, URZ ;  /* 0x0010000006067890 */ /* 0x000fc8000fffe1ff */
[----:B------:R-:W-:Y:S02]  /*0610*/  USHF.L.U32 UR7, UR6, 0xb, URZ ;  /* 0x0000000b06077899 */ /* 0x000fe400080006ff */
[----:B------:R-:W-:Y:S01]  /*0620*/  USHF.L.U32 UR6, UR6, 0x1, URZ ;  /* 0x0000000106067899 */ /* 0x000fe200080006ff */
[----:B------:R-:W-:Y:S01]  /*0630*/  ELECT P0, URZ, PT ;  /* 0x0000000000ff782f */ /* 0x000fe20003800000 */
[----:B------:R-:W3:Y:S02]  /*0640*/  FENCE.VIEW.ASYNC.S ;  /* 0x00000000000073c6 */ /* 0x000ee40000000000 */
[----:B---3--:R3:W4:Y:S08]  /*0650*/  SYNCS.EXCH.64 URZ, [UR4], UR8 ;  /* 0x0000000804ff75b2 */ /* 0x0087300008000100 */
[----:B------:R3:W1:Y:S01]  /*0660*/  SYNCS.EXCH.64 URZ, [UR4+0x18], UR6 ;  /* 0x0000180604ff75b2 */ /* 0x0006620008000100 */
[----:B------:R3:W1:Y:S01]  /*0670*/  SYNCS.EXCH.64 URZ, [UR4+0x8], UR8 ;  /* 0x0000080804ff75b2 */ /* 0x0006620008000100 */
[----:B------:R3:W1:Y:S01]  /*0680*/  SYNCS.EXCH.64 URZ, [UR4+0x20], UR6 ;  /* 0x0000200604ff75b2 */ /* 0x0006620008000100 */
[----:B------:R3:W1:Y:S01]  /*0690*/  SYNCS.EXCH.64 URZ, [UR4+0x10], UR8 ;  /* 0x0000100804ff75b2 */ /* 0x0006620008000100 */
[----:B------:R3:W1:Y:S01]  /*06a0*/  SYNCS.EXCH.64 URZ, [UR4+0x28], UR6 ;  /* 0x0000280604ff75b2 */ /* 0x0006620008000100 */
[----:B------:R-:W-:Y:S01]  /*06b0*/  NOP ;  /* 0x0000000000007918 */ /* 0x000fe20000000000 */
.L_x_9:
[----:B------:R-:W2:Y:S01]  /*06c0*/  SHFL.IDX PT, R0, R81, RZ, 0x1f ;  /* 0x00001fff51007589 */ /* 0x000ea200000e0000 */
[----:B------:R-:W-:Y:S01]  /*06d0*/  NOP ;  /* 0x0000000000007918 */ /* 0x000fe20000000000 */
[----:B--2---:R-:W-:-:S13]  /*06e0*/  ISETP.NE.AND P0, PT, R0, 0x1, PT ;  /* 0x000000010000780c */ /* 0x004fda0003f05270 */
[----:B------:R-:W-:Y:S05]  /*06f0*/  @P0 BRA `(.L_x_10) ;  /* 0x0000000000540947 */ /* 0x000fea0003800000 */
[----:B---3--:R-:W-:Y:S01]  /*0700*/  UMOV UR4, 0x400 ;  /* 0x0000040000047882 */ /* 0x008fe20000000000 */
        /* <DEDUP_REMOVED lines=10> */
[----:B------:R-:W2:Y:S02]  /*07b0*/  FENCE.VIEW.ASYNC.S ;  /* 0x00000000000073c6 */ /* 0x000ea40000000000 */
[----:B--2---:R2:W3:Y:S08]  /*07c0*/  SYNCS.EXCH.64 URZ, [UR4+0x30], UR8 ;  /* 0x0000300804ff75b2 */ /* 0x0044f00008000100 */
[----:B------:R2:W1:Y:S01]  /*07d0*/  SYNCS.EXCH.64 URZ, [UR4+0x50], UR6 ;  /* 0x0000500604ff75b2 */ /* 0x0004620008000100 */
[----:B------:R2:W1:Y:S01]  /*07e0*/  SYNCS.EXCH.64 URZ, [UR4+0x38], UR8 ;  /* 0x0000380804ff75b2 */ /* 0x0004620008000100 */
[----:B------:R2:W1:Y:S01]  /*07f0*/  SYNCS.EXCH.64 URZ, [UR4+0x58], UR6 ;  /* 0x0000580604ff75b2 */ /* 0x0004620008000100 */
[----:B------:R2:W1:Y:S01]  /*0800*/  SYNCS.EXCH.64 URZ, [UR4+0x40], UR8 ;  /* 0x0000400804ff75b2 */ /* 0x0004620008000100 */
[----:B------:R2:W1:Y:S01]  /*0810*/  SYNCS.EXCH.64 URZ, [UR4+0x60], UR6 ;  /* 0x0000600604ff75b2 */ /* 0x0004620008000100 */
[----:B------:R2:W1:Y:S01]  /*0820*/  SYNCS.EXCH.64 URZ, [UR4+0x48], UR8 ;  /* 0x0000480804ff75b2 */ /* 0x0004620008000100 */
[----:B------:R2:W1:Y:S01]  /*0830*/  SYNCS.EXCH.64 URZ, [UR4+0x68], UR6 ;  /* 0x0000680604ff75b2 */ /* 0x0004620008000100 */
[----:B------:R-:W-:Y:S01]  /*0840*/  NOP ;  /* 0x0000000000007918 */ /* 0x000fe20000000000 */
.L_x_10:
[----:B------:R-:W4:Y:S01]  /*0850*/  SHFL.IDX PT, R0, R81, RZ, 0x1f ;  /* 0x00001fff51007589 */ /* 0x000f2200000e0000 */
[----:B------:R-:W-:Y:S01]  /*0860*/  NOP ;  /* 0x0000000000007918 */ /* 0x000fe20000000000 */
[----:B----4-:R-:W-:-:S13]  /*0870*/  ISETP.NE.AND P0, PT, R0, 0x3, PT ;  /* 0x000000030000780c */ /* 0x010fda0003f05270 */
[----:B------:R-:W-:Y:S05]  /*0880*/  @P0 BRA `(.L_x_11) ;  /* 0x00000000002c0947 */ /* 0x000fea0003800000 */
[----:B--23--:R-:W-:Y:S01]  /*0890*/  UMOV UR6, 0x400 ;  /* 0x0000040000067882 */ /* 0x00cfe20000000000 */
[----:B------:R-:W-:Y:S01]  /*08a0*/  UMOV UR4, 0x20 ;  /* 0x0000002000047882 */ /* 0x000fe20000000000 */
[----:B------:R-:W-:Y:S02]  /*08b0*/  ULEA UR6, UR47, UR6, 0x18 ;  /* 0x000000062f067291 */ /* 0x000fe4000f8ec0ff */
[----:B------:R-:W-:-:S04]  /*08c0*/  UIADD3 UR4, UPT, UPT, -UR4, 0x100000, URZ ;  /* 0x0010000004047890 */ /* 0x000fc8000fffe1ff */
[----:B------:R-:W-:Y:S02]  /*08d0*/  USHF.L.U32 UR5, UR4, 0xb, URZ ;  /* 0x0000000b04057899 */ /* 0x000fe400080006ff */
[----:B------:R-:W-:Y:S01]  /*08e0*/  USHF.L.U32 UR4, UR4, 0x1, URZ ;  /* 0x0000000104047899 */ /* 0x000fe200080006ff */
[----:B------:R-:W-:Y:S01]  /*08f0*/  ELECT P0, URZ, PT ;  /* 0x0000000000ff782f */ /* 0x000fe20003800000 */
[----:B------:R-:W2:Y:S10]  /*0900*/  FENCE.VIEW.ASYNC.S ;  /* 0x00000000000073c6 */ /* 0x000eb40000000000 */
[----:B--2---:R4:W2:Y:S01]  /*0910*/  SYNCS.EXCH.64 URZ, [UR6+0x70], UR4 ;  /* 0x0000700406ff75b2 */ /* 0x0048a20008000100 */
[----:B------:R4:W3:Y:S02]  /*0920*/  SYNCS.EXCH.64 URZ, [UR6+0x78], UR4 ;  /* 0x0000780406ff75b2 */ /* 0x0008e40008000100 */
[----:B----4-:R-:W-:Y:S01]  /*0930*/  NOP ;  /* 0x0000000000007918 */ /* 0x010fe20000000000 */
.L_x_11:
[----:B------:R-:W4:Y:S01]  /*0940*/  SHFL.IDX PT, R0, R81, RZ, 0x1f ;  /* 0x00001fff51007589 */ /* 0x000f2200000e0000 */
[----:B------:R-:W-:Y:S01]  /*0950*/  NOP ;  /* 0x0000000000007918 */ /* 0x000fe20000000000 */
[----:B----4-:R-:W-:-:S13]  /*0960*/  ISETP.NE.AND P0, PT, R0, 0x4, PT ;  /* 0x000000040000780c */ /* 0x010fda0003f05270 */
[----:B------:R-:W-:Y:S05]  /*0970*/  @P0 BRA `(.L_x_12) ;  /* 0x0000000000480947 */ /* 0x000fea0003800000 */
[----:B--23--:R-:W-:Y:S01]  /*0980*/  UMOV UR4, 0x3a0 ;  /* 0x000003a000047882 */ /* 0x00cfe20000000000 */
[----:B------:R-:W-:Y:S01]  /*0990*/  UMOV UR6, 0x400 ;  /* 0x0000040000067882 */ /* 0x000fe20000000000 */
[----:B------:R-:W-:Y:S01]  /*09a0*/  USEL UR4, UR4, 0x320, UP3 ;  /* 0x0000032004047887 */ /* 0x000fe20009800000 */
        /* <DEDUP_REMOVED lines=10> */
[----:B--2---:R4:W2:Y:S08]  /*0a50*/  SYNCS.EXCH.64 URZ, [UR6+0x80], UR8 ;  /* 0x0000800806ff75b2 */ /* 0x0048b00008000100 */
[----:B------:R4:W3:Y:S01]  /*0a60*/  SYNCS.EXCH.64 URZ, [UR6+0x90], UR4 ;  /* 0x0000900406ff75b2 */ /* 0x0008e20008000100 */
[----:B------:R4:W1:Y:S01]  /*0a70*/  SYNCS.EXCH.64 URZ, [UR6+0x88], UR8 ;  /* 0x0000880806ff75b2 */ /* 0x0008620008000100 */
[----:B------:R4:W1:Y:S02]  /*0a80*/  SYNCS.EXCH.64 URZ, [UR6+0x98], UR4 ;  /* 0x0000980406ff75b2 */ /* 0x0008640008000100 */
[----:B----4-:R-:W-:Y:S01]  /*0a90*/  NOP ;  /* 0x0000000000007918 */ /* 0x010fe20000000000 */
.L_x_12:
[----:B------:R-:W4:Y:S01]  /*0aa0*/  SHFL.IDX PT, R0, R81, RZ, 0x1f ;  /* 0x00001fff51007589 */ /* 0x000f2200000e0000 */
[----:B------:R-:W-:Y:S01]  /*0ab0*/  NOP ;  /* 0x0000000000007918 */ /* 0x000fe20000000000 */
[----:B----4-:R-:W-:-:S13]  /*0ac0*/  ISETP.NE.AND P0, PT, R0, 0x5, PT ;  /* 0x000000050000780c */ /* 0x010fda0003f05270 */
[----:B------:R-:W-:Y:S05]  /*0ad0*/  @P0 BRA `(.L_x_13) ;  /* 0x0000000000540947 */ /* 0x000fea0003800000 */
[----:B--23--:R-:W-:Y:S01]  /*0ae0*/  UMOV UR4, 0x400 ;  /* 0x0000040000047882 */ /* 0x00cfe20000000000 */
        /* <DEDUP_REMOVED lines=14> */
[----:B------:R4:W1:Y:S01]  /*0bd0*/  SYNCS.EXCH.64 URZ, [UR4+0xc8], UR8 ;  /* 0x0000c80804ff75b2 */ /* 0x0008620008000100 */
[----:B------:R4:W1:Y:S01]  /*0be0*/  SYNCS.EXCH.64 URZ, [UR4+0xb0], UR6 ;  /* 0x0000b00604ff75b2 */ /* 0x0008620008000100 */
[----:B------:R4:W1:Y:S01]  /*0bf0*/  SYNCS.EXCH.64 URZ, [UR4+0xd0], UR8 ;  /* 0x0000d00804ff75b2 */ /* 0x0008620008000100 */
[----:B------:R4:W1:Y:S01]  /*0c00*/  SYNCS.EXCH.64 URZ, [UR4+0xb8], UR6 ;  /* 0x0000b80604ff75b2 */ /* 0x0008620008000100 */
[----:B------:R4:W1:Y:S02]  /*0c10*/  SYNCS.EXCH.64 URZ, [UR4+0xd8], UR8 ;  /* 0x0000d80804ff75b2 */ /* 0x0008640008000100 */
[----:B----4-:R-:W-:Y:S01]  /*0c20*/  NOP ;  /* 0x0000000000007918 */ /* 0x010fe20000000000 */
.L_x_13:
[----:B------:R-:W4:Y:S01]  /*0c30*/  SHFL.IDX PT, R0, R81, RZ, 0x1f ;  /* 0x00001fff51007589 */ /* 0x000f2200000e0000 */
[----:B------:R-:W-:Y:S01]  /*0c40*/  ISETP.NE.OR P1, PT, RZ, UR18, !P1 ;  /* 0x00000012ff007c0c */ /* 0x000fe2000cf25670 */
        /* <DEDUP_REMOVED lines=12> */
[----:B------:R4:W3:Y:S01]  /*0d10*/  SYNCS.EXCH.64 URZ, [UR4+0xf0], UR6 ;  /* 0x0000f00604ff75b2 */ /* 0x0008e20008000100 */
[----:B------:R4:W1:Y:S01]  /*0d20*/  SYNCS.EXCH.64 URZ, [UR4+0xe8], UR6 ;  /* 0x0000e80604ff75b2 */ /* 0x0008620008000100 */
[----:B------:R4:W1:Y:S02]  /*0d30*/  SYNCS.EXCH.64 URZ, [UR4+0xf8], UR6 ;  /* 0x0000f80604ff75b2 */ /* 0x0008640008000100 */
[----:B----4-:R-:W-:Y:S01]  /*0d40*/  NOP ;  /* 0x0000000000007918 */ /* 0x010fe20000000000 */
.L_x_14:
[----:B------:R-:W-:Y:S01]  /*0d50*/  VOTEU.ALL UP0, P1 ;  /* 0x0000000000ff7886 */ /* 0x000fe20000800000 */
[----:B--23--:R-:W-:Y:S01]  /*0d60*/  UMOV UR4, 0x20 ;  /* 0x0000002000047882 */ /* 0x00cfe20000000000 */
[----:B------:R-:W2:Y:S01]  /*0d70*/  LDCU UR7, c[0x0][0x36c] ;  /* 0x00006d80ff0777ac */ /* 0x000ea20008000800 */
[----:B------:R-:W-:Y:S01]  /*0d80*/  NOP ;  /* 0x0000000000007918 */ /* 0x000fe20000000000 */
[----:B------:R-:W-:Y:S01]  /*0d90*/  LOP3.LUT R0, R94, 0x1f, RZ, 0xc0, !PT ;  /* 0x0000001f5e007812 */ /* 0x000fe200078ec0ff */
[----:B------:R-:W-:Y:S01]  /*0da0*/  @!UP0 UMOV UR6, 0x400 ;  /* 0x0000040000068882 */ /* 0x000fe20000000000 */
[----:B------:R-:W-:-:S04]  /*0db0*/  @!UP0 UIADD3 UR4, UPT, UPT, -UR4, 0x100000, URZ ;  /* 0x0010000004048890 */ /* 0x000fc8000fffe1ff */
[----:B------:R-:W-:Y:S02]  /*0dc0*/  @!UP0 USHF.L.U32 UR5, UR4, 0xb, URZ ;  /* 0x0000000b04058899 */ /* 0x000fe400080006ff */
[----:B------:R-:W-:Y:S02]  /*0dd0*/  @!UP0 USHF.L.U32 UR4, UR4, 0x1, URZ ;  /* 0x0000000104048899 */ /* 0x000fe400080006ff */
[----:B------:R-:W-:Y:S01]  /*0de0*/  @!UP0 ULEA UR6, UR47, UR6, 0x18 ;  /* 0x000000062f068291 */ /* 0x000fe2000f8ec0ff */
[----:B------:R-:W-:Y:S01]  /*0df0*/  VOTEU.ALL UP0, P1 ;  /* 0x0000000000ff7886 */ /* 0x000fe20000800000 */
[----:B------:R-:W-:Y:S02]  /*0e00*/  UISETP.NE.AND UP4, UPT, UR18, URZ, UPT ;  /* 0x000000ff1200728c */ /* 0x000fe4000bf85270 */
[----:B--2---:R-:W-:Y:S01]  /*0e10*/  UISETP.EQ.U32.AND UP5, UPT, UR7, 0x1, UPT ;  /* 0x000000010700788c */ /* 0x004fe2000bfa2070 */
[----:B------:R-:W2:Y:S07]  /*0e20*/  FENCE.VIEW.ASYNC.S ;  /* 0x00000000000073c6 */ /* 0x000eae0000000000 */
[----:B--2---:R2:W3:Y:S01]  /*0e30*/  @!UP0 SYNCS.EXCH.64 URZ, [UR6+0x100], UR4 ;  /* 0x0001000406ff85b2 */ /* 0x0044e20008000100 */
[----:B------:R-:W-:Y:S05]  /*0e40*/  BRA.U !UP5, `(.L_x_15) ;  /* 0x000000010d087547 */ /* 0x000fea000b800000 */
[----:B-1-3--:R-:W-:Y:S01]  /*0e50*/  UCGABAR_ARV ;  /* 0x00000000000079c7 */ /* 0x00afe20008000000 */
[----:B------:R-:W-:Y:S05]  /*0e60*/  BRA `(.L_x_16) ;  /* 0x0000000000047947 */ /* 0x000fea0003800000 */
.L_x_15:
[----:B-1-3--:R-:W-:Y:S01]  /*0e70*/  NOP ;  /* 0x0000000000007918 */ /* 0x00afe20000000000 */
.L_x_16:
[----:B------:R-:W1:Y:S01]  /*0e80*/  S2UR UR25, SR_CTAID.X ;  /* 0x00000000001979c3 */ /* 0x000e620000002500 */
[----:B------:R-:W-:-:S05]  /*0e90*/  CS2R.32 R82, SR_CgaSize ;  /* 0x0000000000527805 */ /* 0x000fca0000008a00 */
[----:B------:R-:W-:-:S05]  /*0ea0*/  IMAD R82, R82, -0xa0, RZ ;  /* 0xffffff6052527824 */ /* 0x000fca00078e02ff */
[----:B--2---:R-:W-:-:S14]  /*0eb0*/  R2UR UR5, R82 ;  /* 0x00000000520572ca */ /* 0x004fdc00000e0000 */
[----:B------:R-:W2:Y:S01]  /*0ec0*/  LDCU UR5, c[0x0][UR5+0x2b0] ;  /* 0x00005600050577ac */ /* 0x000ea20008000800 */
[----:B------:R-:W-:-:S05]  /*0ed0*/  CS2R.32 R82, SR_CgaSize ;  /* 0x0000000000527805 */ /* 0x000fca0000008a00 */
[----:B------:R-:W-:-:S05]  /*0ee0*/  IMAD R82, R82, -0xa0, RZ ;  /* 0xffffff6052527824 */ /* 0x000fca00078e02ff */
[----:B------:R-:W-:-:S14]  /*0ef0*/  R2UR UR4, R82 ;  /* 0x00000000520472ca */ /* 0x000fdc00000e0000 */
[----:B------:R-:W3:Y:S01]  /*0f00*/  LDCU UR4, c[0x0][UR4+0x2b4] ;  /* 0x00005680040477ac */ /* 0x000ee20008000800 */
[----:B------:R-:W4:Y:S01]  /*0f10*/  S2UR UR7, SR_CTAID.Y ;  /* 0x00000000000779c3 */ /* 0x000f220000002600 */
[----:B------:R-:W-:-:S05]  /*0f20*/  CS2R.32 R82, SR_CgaSize ;  /* 0x0000000000527805 */ /* 0x000fca0000008a00 */
[----:B------:R-:W-:-:S05]  /*0f30*/  IMAD R82, R82, -0xa0, RZ ;  /* 0xffffff6052527824 */ /* 0x000fca00078e02ff */
[----:B------:R-:W-:-:S14]  /*0f40*/  R2UR UR8, R82 ;  /* 0x00000000520872ca */ /* 0x000fdc00000e0000 */
[----:B------:R-:W3:Y:S01]  /*0f50*/  LDCU UR8, c[0x0][UR8+0x2a0] ;  /* 0x00005400080877ac */ /* 0x000ee20008000800 */
[----:B------:R-:W-:Y:S01]  /*0f60*/  UISETP.GT.U32.AND UP0, UPT, UR68, 0xffff, UPT ;  /* 0x0000ffff4400788c */ /* 0x000fe2000bf04070 */
[----:B------:R-:W3:Y:S01]  /*0f70*/  LDCU UR19, c[0x0][0xb24] ;  /* 0x00016480ff1377ac */ /* 0x000ee20008000800 */
[----:B------:R-:W1:Y:S01]  /*0f80*/  S2UR UR36, SR_CTAID.Z ;  /* 0x00000000002479c3 */ /* 0x000e620000002700 */
[----:B------:R-:W-:-:S05]  /*0f90*/  CS2R.32 R82, SR_CgaSize ;  /* 0x0000000000527805 */ /* 0x000fca0000008a00 */
[----:B------:R-:W-:-:S05]  /*0fa0*/  IMAD R82, R82, -0xa0, RZ ;  /* 0xffffff6052527824 */ /* 0x000fca00078e02ff */
[----:B------:R-:W-:-:S14]  /*0fb0*/  R2UR UR63, R82 ;  /* 0x00000000523f72ca */ /* 0x000fdc00000e0000 */
[----:B------:R-:W3:Y:S01]  /*0fc0*/  LDCU UR63, c[0x0][UR63+0x2a4] ;  /* 0x000054803f3f77ac */ /* 0x000ee20008000800 */
[----:B------:R-:W-:Y:S01]  /*0fd0*/  USHF.L.U32 UR30, UR47, 0xa, URZ ;  /* 0x0000000a2f1e7899 */ /* 0x000fe200080006ff */
[----:B-1----:R-:W-:Y:S01]  /*0fe0*/  I2FP.F32.U32 R3, UR25 ;  /* 0x0000001900037c45 */ /* 0x002fe20008201000 */
[----:B------:R-:W-:Y:S01]  /*0ff0*/  UMOV UR28, 0x5 ;  /* 0x00000005001c7882 */ /* 0x000fe20000000000 */
[----:B------:R-:W1:Y:S03]  /*1000*/  LDCU UR45, c[0x0][0xb24] ;  /* 0x00016480ff2d77ac */ /* 0x000e660008000800 */
[----:B--2---:R-:W-:Y:S01]  /*1010*/  FMUL R3, R3, UR5 ;  /* 0x0000000503037c20 */ /* 0x004fe20008400000 */
[----:B------:R-:W-:Y:S01]  /*1020*/  USEL UR5, UR68, 0xffff, !UP0 ;  /* 0x0000ffff44057887 */ /* 0x000fe2000c000000 */
[----:B----4-:R-:W-:Y:S01]  /*1030*/  I2FP.F32.U32 R2, UR7 ;  /* 0x0000000700027c45 */ /* 0x010fe20008201000 */
[----:B------:R-:W2:Y:S03]  /*1040*/  LDCU UR27, c[0x0][0xb30] ;  /* 0x00016600ff1b77ac */ /* 0x000ea60008000800 */
[----:B------:R-:W4:Y:S01]  /*1050*/  F2I.U32.TRUNC.NTZ R3, R3 ;  /* 0x0000000300037305 */ /* 0x000f22000020f000 */
[----:B---3--:R-:W-:Y:S01]  /*1060*/  FMUL R2, R2, UR4 ;  /* 0x0000000402027c20 */ /* 0x008fe20008400000 */
[----:B------:R-:W-:-:S02]  /*1070*/  ULOP3.LUT UR29, UR5, 0xffff, URZ, 0xc0, !UPT ;  /* 0x0000ffff051d7892 */ /* 0x000fc4000f8ec0ff */
[----:B------:R-:W-:Y:S01]  /*1080*/  UISETP.GE.AND UP2, UPT, UR19, 0x1, UPT ;  /* 0x000000011300788c */ /* 0x000fe2000bf46270 */
[----:B------:R-:W-:-:S03]  /*1090*/  UMOV UR24, UR7 ;  /* 0x0000000700187c82 */ /* 0x000fc60008000000 */
[----:B------:R-:W3:Y:S01]  /*10a0*/  F2I.U32.TRUNC.NTZ R2, R2 ;  /* 0x0000000200027305 */ /* 0x000ee2000020f000 */
[----:B------:R-:W-:Y:S01]  /*10b0*/  UMOV UR20, UR25 ;  /* 0x0000001900147c82 */ /* 0x000fe20008000000 */
[----:B----4-:R-:W-:Y:S02]  /*10c0*/  R2UR UR4, R3 ;  /* 0x00000000030472ca */ /* 0x010fe400000e0000 */
[----:B------:R-:W-:Y:S02]  /*10d0*/  PRMT R3, RZ, 0x7610, R3 ;  /* 0x00007610ff037816 */ /* 0x000fe40000000003 */
[----:B---3--:R-:W-:Y:S02]  /*10e0*/  R2UR UR6, R2 ;  /* 0x00000000020672ca */ /* 0x008fe400000e0000 */
[----:B------:R-:W-:-:S07]  /*10f0*/  PRMT R2, RZ, 0x7610, R2 ;  /* 0x00007610ff027816 */ /* 0x000fce0000000002 */
[----:B------:R-:W-:-:S04]  /*1100*/  UIADD3 UR5, UPT, UPT, -UR4, URZ, URZ ;  /* 0x000000ff04057290 */ /* 0x000fc8000fffe1ff */
[----:B------:R-:W-:Y:S02]  /*1110*/  UIMAD UR5, UR8, UR5, UR25 ;  /* 0x00000005080572a4 */ /* 0x000fe4000f8e0219 */
[----:B------:R-:W-:-:S04]  /*1120*/  UIADD3 UR4, UPT, UPT, -UR6, URZ, URZ ;  /* 0x000000ff06047290 */ /* 0x000fc8000fffe1ff */
[----:B------:R-:W-:Y:S01]  /*1130*/  IMAD.U32 R82, RZ, RZ, UR5 ;  /* 0x00000005ff527e24 */ /* 0x000fe2000f8e00ff */
[----:B------:R-:W-:Y:S01]  /*1140*/  UIMAD UR63, UR63, UR4, UR7 ;  /* 0x000000043f3f72a4 */ /* 0x000fe2000f8e0207 */
[----:B-12---:R-:W-:Y:S11]  /*1150*/  BRA.U UP4, `(.L_x_17) ;  /* 0x0000000104407547 */ /* 0x006ff6000b800000 */
[----:B------:R-:W-:-:S13]  /*1160*/  R2UR UR4, R82 ;  /* 0x00000000520472ca */ /* 0x000fda00000e0000 */
[----:B------:R-:W-:Y:S02]  /*1170*/  UISETP.GT.U32.AND UP0, UPT, UR4, 0x1, UPT ;  /* 0x000000010400788c */ /* 0x000fe4000bf04070 */
[----:B------:R-:W-:Y:S02]  /*1180*/  ULOP3.LUT UR4, UR4, 0xfffffffe, URZ, 0xc0, !UPT ;  /* 0xfffffffe04047892 */ /* 0x000fe4000f8ec0ff */
[----:B------:R-:W-:Y:S02]  /*1190*/  UISETP.NE.AND UP1, UPT, UR63, URZ, UP0 ;  /* 0x000000ff3f00728c */ /* 0x000fe40008725270 */
[----:B------:R-:W-:Y:S02]  /*11a0*/  UISETP.NE.AND UP0, UPT, UR63, 0x1, UP0 ;  /* 0x000000013f00788c */ /* 0x000fe40008705270 */
[----:B------:R-:W-:Y:S02]  /*11b0*/  USEL UR7, URZ, 0x1, UP1 ;  /* 0x00000001ff077887 */ /* 0x000fe40008800000 */
[----:B------:R-:W-:-:S02]  /*11c0*/  USEL UR6, URZ, 0x4, UP0 ;  /* 0x00000004ff067887 */ /* 0x000fc40008000000 */
[----:B------:R-:W-:Y:S02]  /*11d0*/  USEL UR5, URZ, 0x2, UP1 ;  /* 0x00000002ff057887 */ /* 0x000fe40008800000 */
[----:B------:R-:W-:Y:S02]  /*11e0*/  ULEA UR4, UR63, UR4, 0x1 ;  /* 0x000000043f047291 */ /* 0x000fe4000f8e08ff */
[----:B------:R-:W-:Y:S02]  /*11f0*/  USEL UR8, URZ, 0x8, UP0 ;  /* 0x00000008ff087887 */ /* 0x000fe40008000000 */
[----:B------:R-:W-:-:S03]  /*1200*/  UIADD3 UR5, UPT, UPT, UR5, UR6, UR7 ;  /* 0x0000000605057290 */ /* 0x000fc6000fffe007 */
[----:B------:R-:W-:Y:S01]  /*1210*/  UMOV UR6, 0x3 ;  /* 0x0000000300067882 */ /* 0x000fe20000000000 */
[----:B------:R-:W-:Y:S02]  /*1220*/  UIADD3 UR5, UPT, UPT, UR5, UR8, URZ ;  /* 0x0000000805057290 */ /* 0x000fe4000fffe0ff */
[----:B------:R-:W-:-:S04]  /*1230*/  USHF.L.U32 UR4, UR6, UR4, URZ ;  /* 0x0000000406047299 */ /* 0x000fc800080006ff */
[----:B------:R-:W-:Y:S02]  /*1240*/  MOV R3, UR5 ;  /* 0x0000000500037c02 */ /* 0x000fe40008000f00 */
[----:B------:R-:W-:Y:S02]  /*1250*/  IMAD.U32 R2, RZ, RZ, UR4 ;  /* 0x00000004ff027e24 */ /* 0x000fe4000f8e00ff */
.L_x_17:
[----:B------:R-:W-:Y:S05]  /*1260*/  BRA.U !UP2, `(.L_x_18) ;  /* 0x000000010ad47547 */ /* 0x000fea000b800000 */
[----:B------:R-:W1:Y:S01]  /*1270*/  LDCU.128 UR20, c[0x0][0xb10] ;  /* 0x00016200ff1477ac */ /* 0x000e620008000c00 */
[----:B------:R-:W2:Y:S01]  /*1280*/  LDCU UR6, c[0x0][0x370] ;  /* 0x00006e00ff0677ac */ /* 0x000ea20008000800 */
[----:B------:R-:W3:Y:S01]  /*1290*/  LDCU UR5, c[0x0][0x374] ;  /* 0x00006e80ff0577ac */ /* 0x000ee20008000800 */
[----:B------:R-:W4:Y:S01]  /*12a0*/  LDCU UR26, c[0x0][0xb0c] ;  /* 0x00016180ff1a77ac */ /* 0x000f220008000800 */
[----:B------:R-:W4:Y:S01]  /*12b0*/  LDCU UR4, c[0x0][0xb20] ;  /* 0x00016400ff0477ac */ /* 0x000f220008000800 */
[----:B------:R-:W4:Y:S01]  /*12c0*/  LDCU.64 UR8, c[0x0][0xb28] ;  /* 0x00016500ff0877ac */ /* 0x000f220008000a00 */
[----:B-1----:R-:W-:Y:S02]  /*12d0*/  UISETP.NE.AND UP0, UPT, UR22, 0x1, UPT ;  /* 0x000000011600788c */ /* 0x002fe4000bf05270 */
[----:B---3--:R-:W-:Y:S02]  /*12e0*/  UIMAD.WIDE.U32 UR10, UR5, UR23, URZ ;  /* 0x00000017050a72a5 */ /* 0x008fe4000f8e00ff */
[----:B--2---:R-:W-:-:S02]  /*12f0*/  UIMAD.WIDE.U32 UR12, UR6, UR20, URZ ;  /* 0x00000014060c72a5 */ /* 0x004fc4000f8e00ff */
[----:B----4-:R-:W-:Y:S02]  /*1300*/  UISETP.NE.AND UP1, UPT, UR26, 0x1, UPT ;  /* 0x000000011a00788c */ /* 0x010fe4000bf25270 */
[----:B------:R-:W-:Y:S01]  /*1310*/  UISETP.NE.AND UP2, UPT, UR19, 0x1, UPT ;  /* 0x000000011300788c */ /* 0x000fe2000bf45270 */
[----:B------:R-:W-:Y:S02]  /*1320*/  UMOV UR10, UR11 ;  /* 0x0000000b000a7c82 */ /* 0x000fe40008000000 */
[----:B------:R-:W-:Y:S01]  /*1330*/  UMOV UR12, UR13 ;  /* 0x0000000d000c7c82 */ /* 0x000fe20008000000 */
[----:B------:R-:W-:Y:S02]  /*1340*/  @UP0 USHF.R.U32.HI UR5, URZ, UR4, UR10 ;  /* 0x00000004ff050299 */ /* 0x000fe4000801160a */
[----:B------:R-:W-:Y:S02]  /*1350*/  UIMAD.WIDE.U32 UR16, UR24, UR23, URZ ;  /* 0x00000017181072a5 */ /* 0x000fe4000f8e00ff */
[----:B------:R-:W-:-:S02]  /*1360*/  UIMAD.WIDE.U32 UR10, UR5, UR8, URZ ;  /* 0x00000008050a72a5 */ /* 0x000fc4000f8e00ff */
[----:B------:R-:W-:Y:S02]  /*1370*/  @UP1 USHF.R.U32.HI UR6, URZ, UR21, UR12 ;  /* 0x00000015ff061299 */ /* 0x000fe4000801160c */
[----:B------:R-:W-:Y:S02]  /*1380*/  UIMAD.WIDE.U32 UR14, UR25, UR20, URZ ;  /* 0x00000014190e72a5 */ /* 0x000fe4000f8e00ff */
[----:B------:R-:W-:Y:S01]  /*1390*/  UIMAD.WIDE.U32 UR12, UR6, UR8, URZ ;  /* 0x00000008060c72a5 */ /* 0x000fe2000f8e00ff */
[----:B------:R-:W-:Y:S01]  /*13a0*/  UMOV UR16, UR17 ;  /* 0x0000001100107c82 */ /* 0x000fe20008000000 */
[----:B------:R-:W-:Y:S01]  /*13b0*/  UMOV UR10, UR11 ;  /* 0x0000000b000a7c82 */ /* 0x000fe20008000000 */
[----:B------:R-:W-:Y:S02]  /*13c0*/  USHF.R.U32.HI UR16, URZ, UR4, UR16 ;  /* 0x00000004ff107299 */ /* 0x000fe40008011610 */
[----:B------:R-:W-:Y:S02]  /*13d0*/  @UP2 USHF.R.U32.HI UR5, URZ, UR9, UR10 ;  /* 0x00000009ff052299 */ /* 0x000fe4000801160a */
[----:B------:R-:W-:Y:S01]  /*13e0*/  UMOV UR7, UR13 ;  /* 0x0000000d00077c82 */ /* 0x000fe20008000000 */
[----:B------:R-:W-:Y:S01]  /*13f0*/  UMOV UR14, UR15 ;  /* 0x0000000f000e7c82 */ /* 0x000fe20008000000 */
[----:B------:R-:W-:-:S02]  /*1400*/  @UP2 USHF.R.U32.HI UR6, URZ, UR9, UR7 ;  /* 0x00000009ff062299 */ /* 0x000fc40008011607 */
[----:B------:R-:W-:Y:S02]  /*1410*/  USHF.R.U32.HI UR14, URZ, UR21, UR14 ;  /* 0x00000015ff0e7299 */ /* 0x000fe4000801160e */
[----:B------:R-:W-:Y:S02]  /*1420*/  USEL UR4, UR24, UR16, !UP0 ;  /* 0x0000001018047287 */ /* 0x000fe4000c000000 */
[----:B------:R-:W-:Y:S02]  /*1430*/  UIMAD UR7, UR5, UR19, URZ ;  /* 0x00000013050772a4 */ /* 0x000fe4000f8e02ff */
[----:B------:R-:W-:Y:S02]  /*1440*/  USEL UR5, UR25, UR14, !UP1 ;  /* 0x0000000e19057287 */ /* 0x000fe4000c800000 */
[----:B------:R-:W-:Y:S02]  /*1450*/  UIMAD UR12, UR6, UR19, URZ ;  /* 0x00000013060c72a4 */ /* 0x000fe4000f8e02ff */
[----:B------:R-:W-:-:S02]  /*1460*/  UISETP.GE.AND UP0, UPT, UR4, UR7, UPT ;  /* 0x000000070400728c */ /* 0x000fc4000bf06270 */
[----:B------:R-:W-:Y:S02]  /*1470*/  UIMAD.WIDE.U32 UR10, UR4, UR8, URZ ;  /* 0x00000008040a72a5 */ /* 0x000fe4000f8e00ff */
[----:B------:R-:W-:Y:S02]  /*1480*/  UISETP.GE.OR UP0, UPT, UR5, UR12, UP0 ;  /* 0x0000000c0500728c */ /* 0x000fe40008706670 */
[----:B------:R-:W-:Y:S02]  /*1490*/  UIMAD.WIDE.U32 UR12, UR5, UR8, URZ ;  /* 0x00000008050c72a5 */ /* 0x000fe4000f8e00ff */
[----:B------:R-:W-:Y:S01]  /*14a0*/  UIADD3 UR10, UPT, UPT, -UR4, URZ, URZ ;  /* 0x000000ff040a7290 */ /* 0x000fe2000fffe1ff */
[----:B------:R-:W-:Y:S01]  /*14b0*/  UMOV UR8, UR11 ;  /* 0x0000000b00087c82 */ /* 0x000fe20008000000 */
[----:B------:R-:W-:Y:S02]  /*14c0*/  UIADD3 UR20, UPT, UPT, -UR5, URZ, URZ ;  /* 0x000000ff05147290 */ /* 0x000fe4000fffe1ff */
[----:B------:R-:W-:-:S03]  /*14d0*/  USHF.R.U32.HI UR8, URZ, UR9, UR8 ;  /* 0x00000009ff087299 */ /* 0x000fc60008011608 */
[----:B------:R-:W-:Y:S01]  /*14e0*/  @!UP0 UMOV UR7, UR13 ;  /* 0x0000000d00078c82 */ /* 0x000fe20008000000 */
[----:B------:R-:W-:Y:S02]  /*14f0*/  UIMAD UR24, UR22, UR10, UR24 ;  /* 0x0000000a161872a4 */ /* 0x000fe4000f8e0218 */
[----:B------:R-:W-:Y:S02]  /*1500*/  USEL UR8, UR4, UR8, !UP2 ;  /* 0x0000000804087287 */ /* 0x000fe4000d000000 */
[----:B------:R-:W-:Y:S02]  /*1510*/  @!UP0 USHF.R.U32.HI UR7, URZ, UR9, UR7 ;  /* 0x00000009ff078299 */ /* 0x000fe40008011607 */
[----:B------:R-:W-:Y:S02]  /*1520*/  UIADD3 UR9, UPT, UPT, -UR8, URZ, URZ ;  /* 0x000000ff08097290 */ /* 0x000fe4000fffe1ff */
[----:B------:R-:W-:Y:S02]  /*1530*/  @!UP0 USEL UR7, UR5, UR7, !UP2 ;  /* 0x0000000705078287 */ /* 0x000fe4000d000000 */
[----:B------:R-:W-:-:S02]  /*1540*/  UIMAD UR9, UR19, UR9, UR4 ;  /* 0x00000009130972a4 */ /* 0x000fc4000f8e0204 */
[----:B------:R-:W-:Y:S02]  /*1550*/  @!UP0 UIADD3 UR8, UPT, UPT, UR8, -UR7, URZ ;  /* 0x8000000708088290 */ /* 0x000fe4000fffe0ff */
[----:B------:R-:W-:Y:S02]  /*1560*/  @!UP0 UIMAD UR6, UR9, UR6, UR7 ;  /* 0x00000006090682a4 */ /* 0x000fe4000f8e0207 */
[----:B------:R-:W-:Y:S02]  /*1570*/  @!UP0 UIMAD UR4, UR8, UR19, UR5 ;  /* 0x00000013080482a4 */ /* 0x000fe4000f8e0205 */
[----:B------:R-:W-:Y:S02]  /*1580*/  UIMAD UR20, UR26, UR20, UR25 ;  /* 0x000000141a1472a4 */ /* 0x000fe4000f8e0219 */
[----:B------:R-:W-:Y:S01]  /*1590*/  UIMAD UR24, UR4, UR22, UR24 ;  /* 0x00000016041872a4 */ /* 0x000fe2000f8e0218 */
[----:B------:R-:W-:Y:S02]  /*15a0*/  @!UP0 UMOV UR5, UR6 ;  /* 0x0000000600058c82 */ /* 0x000fe40008000000 */
[----:B------:R-:W-:-:S12]  /*15b0*/  UIMAD UR20, UR5, UR26, UR20 ;  /* 0x0000001a051472a4 */ /* 0x000fd8000f8e0214 */
.L_x_18:
[----:B------:R-:W-:Y:S02]  /*15c0*/  UISETP.NE.AND UP1, UPT, UR27, 0x1, UPT ;  /* 0x000000011b00788c */ /* 0x000fe4000bf25270 */
[----:B------:R-:W-:Y:S02]  /*15d0*/  UISETP.NE.AND UP0, UPT, UR18, 0x2, UPT ;  /* 0x000000021200788c */ /* 0x000fe4000bf05270 */
[----:B------:R-:W-:Y:S02]  /*15e0*/  ULOP3.LUT UR30, UR30, 0x800, URZ, 0xc0, !UPT ;  /* 0x000008001e1e7892 */ /* 0x000fe4000f8ec0ff */
[----:B------:R-:W-:-:S03]  /*15f0*/  USHF.L.U32 UR29, UR28, UR29, URZ ;  /* 0x0000001d1c1d7299 */ /* 0x000fc600080006ff */
[----:B------:R-:W-:Y:S09]  /*1600*/  BRA.U UP1, `(.L_x_19) ;  /* 0x0000000101447547 */ /* 0x000ff2000b800000 */
[----:B------:R-:W1:Y:S01]  /*1610*/  LDCU.128 UR8, c[0x0][0xb10] ;  /* 0x00016200ff0877ac */ /* 0x000e620008000c00 */
[----:B------:R-:W2:Y:S01]  /*1620*/  LDCU UR12, c[0x0][0xb0c] ;  /* 0x00016180ff0c77ac */ /* 0x000ea20008000800 */
[----:B------:R-:W3:Y:S01]  /*1630*/  LDCU UR13, c[0x0][0xb20] ;  /* 0x00016400ff0d77ac */ /* 0x000ee20008000800 */
[----:B-1----:R-:W-:Y:S02]  /*1640*/  UIMAD.WIDE.U32 UR6, UR20, UR8, URZ ;  /* 0x00000008140672a5 */ /* 0x002fe4000f8e00ff */
[----:B------:R-:W-:Y:S02]  /*1650*/  UIMAD.WIDE.U32 UR4, UR24, UR11, URZ ;  /* 0x0000000b180472a5 */ /* 0x000fe4000f8e00ff */
[----:B--2---:R-:W-:Y:S02]  /*1660*/  UISETP.NE.AND UP2, UPT, UR12, 0x1, UPT ;  /* 0x000000010c00788c */ /* 0x004fe4000bf45270 */
[----:B------:R-:W-:Y:S01]  /*1670*/  UISETP.NE.AND UP1, UPT, UR10, 0x1, UPT ;  /* 0x000000010a00788c */ /* 0x000fe2000bf25270 */
[----:B------:R-:W-:-:S02]  /*1680*/  UMOV UR6, UR7 ;  /* 0x0000000700067c82 */ /* 0x000fc40008000000 */
[----:B------:R-:W-:Y:S01]  /*1690*/  UMOV UR4, UR5 ;  /* 0x0000000500047c82 */ /* 0x000fe20008000000 */
[----:B------:R-:W-:Y:S02]  /*16a0*/  USHF.R.U32.HI UR6, URZ, UR9, UR6 ;  /* 0x00000009ff067299 */ /* 0x000fe40008011606 */
[----:B---3--:R-:W-:Y:S02]  /*16b0*/  USHF.R.U32.HI UR4, URZ, UR13, UR4 ;  /* 0x0000000dff047299 */ /* 0x008fe40008011604 */
[----:B------:R-:W-:Y:S02]  /*16c0*/  USEL UR5, UR20, UR6, !UP2 ;  /* 0x0000000614057287 */ /* 0x000fe4000d000000 */
[----:B------:R-:W-:-:S04]  /*16d0*/  USEL UR4, UR24, UR4, !UP1 ;  /* 0x0000000418047287 */ /* 0x000fc8000c800000 */
[----:B------:R-:W-:Y:S02]  /*16e0*/  UIADD3 UR6, UPT, UPT, -UR4, UR5, URZ ;  /* 0x0000000504067290 */ /* 0x000fe4000fffe1ff */
[----:B------:R-:W-:Y:S02]  /*16f0*/  UIADD3 UR4, UPT, UPT, UR4, -UR5, URZ ;  /* 0x8000000504047290 */ /* 0x000fe4000fffe0ff */
[----:B------:R-:W-:Y:S02]  /*1700*/  UIMAD UR24, UR6, UR10, UR24 ;  /* 0x0000000a061872a4 */ /* 0x000fe4000f8e0218 */
[----:B------:R-:W-:-:S12]  /*1710*/  UIMAD UR20, UR4, UR12, UR20 ;  /* 0x0000000c041472a4 */ /* 0x000fd8000f8e0214 */
.L_x_19:
[----:B------:R-:W-:Y:S05]  /*1720*/  BRA.U !UP5, `(.L_x_20) ;  /* 0x000000010d0c7547 */ /* 0x000fea000b800000 */
[----:B------:R-:W-:Y:S01]  /*1730*/  UCGABAR_WAIT ;  /* 0x0000000000007dc7 */ /* 0x000fe20008000000 */
[----:B------:R-:W-:Y:S01]  /*1740*/  CCTL.IVALL ;  /* 0x00000000ff00798f */ /* 0x000fe20002000000 */
[----:B------:R-:W-:Y:S05]  /*1750*/  BRA `(.L_x_21) ;  /* 0x0000000000047947 */ /* 0x000fea0003800000 */
.L_x_20:
[----:B------:R-:W-:Y:S06]  /*1760*/  BAR.SYNC.DEFER_BLOCKING 0x0 ;  /* 0x0000000000007b1d */ /* 0x000fec0000010000 */
.L_x_21:
[----:B------:R-:W-:Y:S05]  /*1770*/  BRA.U UP0, `(.L_x_22) ;  /* 0x00000015003c7547 */ /* 0x000fea000b800000 */
[----:B------:R-:W1:Y:S01]  /*1780*/  LDCU UR6, c[0x0][0x38c] ;  /* 0x00007180ff0677ac */ /* 0x000e620008000800 */
[----:B------:R-:W-:Y:S01]  /*1790*/  PLOP3.LUT P1, PT, PT, PT, UP3, 0x80, 0x8 ;  /* 0x000000000008781c */ /* 0x000fe20003f2f038 */
[----:B------:R-:W-:Y:S01]  /*17a0*/  IMAD.MOV.U32 R12, RZ, RZ, 0x1 ;  /* 0x00000001ff0c7424 */ /* 0x000fe200078e00ff */
[----:B------:R-:W-:Y:S01]  /*17b0*/  ISETP.NE.AND P2, PT, R0, RZ, P3 ;  /* 0x000000ff0000720c */ /* 0x000fe20001f45270 */
[----:B------:R-:W-:Y:S01]  /*17c0*/  USHF.L.U32 UR7, UR25, 0x6, URZ ;  /* 0x0000000619077899 */ /* 0x000fe200080006ff */
[----:B------:R-:W-:Y:S01]  /*17d0*/  PLOP3.LUT P1, PT, P1, PT, PT, 0x8, 0x80 ;  /* 0x000000000080781c */ /* 0x000fe20000f2e170 */
[----:B------:R-:W-:Y:S01]  /*17e0*/  UISETP.NE.AND UP1, UPT, UR18, URZ, UPT ;  /* 0x000000ff1200728c */ /* 0x000fe2000bf25270 */
[----:B------:R-:W-:Y:S01]  /*17f0*/  CS2R R10, SRZ ;  /* 0x00000000000a7805 */ /* 0x000fe2000001ff00 */
[----:B------:R-:W-:Y:S01]  /*1800*/  USHF.L.U32 UR53, UR25, 0x7, URZ ;  /* 0x0000000719357899 */ /* 0x000fe200080006ff */
[----:B------:R-:W-:Y:S01]  /*1810*/  IMAD.MOV.U32 R9, RZ, RZ, RZ ;  /* 0x000000ffff097224 */ /* 0x000fe200078e00ff */
[----:B------:R-:W2:Y:S01]  /*1820*/  LDCU UR46, c[0x0][0x370] ;  /* 0x00006e00ff2e77ac */ /* 0x000ea20008000800 */
[----:B------:R-:W-:Y:S01]  /*1830*/  IMAD.MOV.U32 R8, RZ, RZ, 0x1 ;  /* 0x00000001ff087424 */ /* 0x000fe200078e00ff */
[----:B------:R-:W-:Y:S01]  /*1840*/  USEL UR31, UR52, 0x2, UP1 ;  /* 0x00000002341f7887 */ /* 0x000fe20008800000 */
[----:B------:R-:W3:Y:S01]  /*1850*/  LDCU.64 UR40, c[0x0][0x348] ;  /* 0x00006900ff2877ac */ /* 0x000ee20008000a00 */
[----:B-1----:R-:W-:-:S02]  /*1860*/  UIADD3 UR5, UPT, UPT, UR6, 0x7f, URZ ;  /* 0x0000007f06057890 */ /* 0x002fc4000fffe0ff */
[----:B------:R-:W-:Y:S02]  /*1870*/  UIADD3 UR54, UPT, UPT, UR6, 0xfe, URZ ;  /* 0x000000fe06367890 */ /* 0x000fe4000fffe0ff */
[----:B------:R-:W-:Y:S01]  /*1880*/  USHF.R.S32.HI UR4, URZ, 0x1f, UR5 ;  /* 0x0000001fff047899 */ /* 0x000fe20008011405 */
[----:B------:R-:W1:Y:S03]  /*1890*/  LDCU UR44, c[0x0][0x374] ;  /* 0x00006e80ff2c77ac */ /* 0x000e660008000800 */
[----:B------:R-:W-:Y:S02]  /*18a0*/  ULEA.HI UR4, UR4, UR5, URZ, 0x7 ;  /* 0x0000000504047291 */ /* 0x000fe4000f8f38ff */
[----:B------:R-:W-:Y:S02]  /*18b0*/  UIADD3 UR5, UPT, UPT, UR6, -0x1, URZ ;  /* 0xffffffff06057890 */ /* 0x000fe4000fffe0ff */
[----:B------:R-:W-:-:S02]  /*18c0*/  USHF.R.S32.HI UR49, URZ, 0x7, UR4 ;  /* 0x00000007ff317899 */ /* 0x000fc40008011404 */
[----:B------:R-:W-:Y:S02]  /*18d0*/  UISETP.GE.U32.AND UP2, UPT, UR5, -0xff, UPT ;  /* 0xffffff010500788c */ /* 0x000fe4000bf46070 */
[----:B------:R-:W-:Y:S02]  /*18e0*/  UISETP.LT.U32.AND UP0, UPT, UR49, 0x3, UPT ;  /* 0x000000033100788c */ /* 0x000fe4000bf01070 */
[----:B------:R-:W-:Y:S02]  /*18f0*/  ULOP3.LUT UR5, UR7, 0x40, URZ, 0xc0, !UPT ;  /* 0x0000004007057892 */ /* 0x000fe4000f8ec0ff */
[----:B------:R-:W-:Y:S02]  /*1900*/  USEL UR48, UR49, 0x3, UP0 ;  /* 0x0000000331307887 */ /* 0x000fe40008000000 */
[----:B------:R-:W-:Y:S02]  /*1910*/  ULOP3.LUT UR53, UR53, 0x80, URZ, 0xc0, !UPT ;  /* 0x0000008035357892 */ /* 0x000fe4000f8ec0ff */
[----:B------:R-:W-:-:S02]  /*1920*/  UIADD3 UR4, UPT, UPT, UR48, -0x1, URZ ;  /* 0xffffffff30047890 */ /* 0x000fc4000fffe0ff */
[----:B------:R-:W-:Y:S02]  /*1930*/  @UP2 UIADD3 UR4, UPT, UPT, UR48, URZ, URZ ;  /* 0x000000ff30042290 */ /* 0x000fe4000fffe0ff */
[----:B------:R-:W-:Y:S02]  /*1940*/  ULEA.HI UR51, UR30, UR5, URZ, 0x1a ;  /* 0x000000051e337291 */ /* 0x000fe4000f8fd0ff */
[----:B------:R-:W-:Y:S02]  /*1950*/  UIADD3 UR52, UPT, UPT, UR49, -UR48, URZ ;  /* 0x8000003031347290 */ /* 0x000fe4000fffe0ff */
[----:B------:R-:W-:Y:S02]  /*1960*/  UIADD3 UR37, UPT, UPT, UR4, 0x1, URZ ;  /* 0x0000000104257890 */ /* 0x000fe4000fffe0ff */
[----:B------:R-:W-:Y:S01]  /*1970*/  UIADD3 UR50, UPT, UPT, -UR4, URZ, URZ ;  /* 0x000000ff04327290 */ /* 0x000fe2000fffe1ff */
[----:B-123--:R-:W-:-:S11]  /*1980*/  UMOV UR15, URZ ;  /* 0x000000ff000f7c82 */ /* 0x00efd60008000000 */
.L_x_44:
[----:B------:R-:W-:Y:S01]  /*1990*/  UISETP.NE.AND UP0, UPT, UR47, URZ, UPT ;  /* 0x000000ff2f00728c */ /* 0x000fe2000bf05270 */
[----:B-1----:R-:W1:Y:S08]  /*19a0*/  S2UR UR47, SR_CgaCtaId ;  /* 0x00000000002f79c3 */ /* 0x002e700000008800 */
[----:B------:R-:W-:Y:S05]  /*19b0*/  BRA.U UP0, `(.L_x_23) ;  /* 0x0000000100347547 */ /* 0x000fea000b800000 */
[----:B------:R-:W2:Y:S01]  /*19c0*/  S2R R0, SR_CgaCtaId ;  /* 0x0000000000007919 */ /* 0x000ea20000008800 */
[----:B------:R-:W-:Y:S02]  /*19d0*/  MOV R3, 0x400 ;  /* 0x0000040000037802 */ /* 0x000fe40000000f00 */
[----:B------:R-:W-:Y:S02]  /*19e0*/  SHF.L.U32 R2, R8, 0x1f, RZ ;  /* 0x0000001f08027819 */ /* 0x000fe400000006ff */
[----:B--2---:R-:W-:-:S05]  /*19f0*/  LEA R0, R0, R3, 0x18 ;  /* 0x0000000300007211 */ /* 0x004fca00078ec0ff */
[----:B------:R-:W-:-:S04]  /*1a00*/  IMAD R3, R9, 0x8, R0 ;  /* 0x0000000809037824 */ /* 0x000fc800078e0200 */
[----:B------:R-:W2:Y:S02]  /*1a10*/  SYNCS.PHASECHK.TRANS64.TRYWAIT P0, [R3+URZ+0xf0], R2 ;  /* 0x0000f002030075a7 */ /* 0x000ea400080011ff */
[----:B--2---:R-:W-:Y:S05]  /*1a20*/  @!P0 BRA `(.L_x_24) ;  /* 0x0000008400848947 */ /* 0x004fea0003800000 */
.L_x_150:
[----:B------:R-:W-:Y:S01]  /*1a30*/  VIADD R9, R9, 0x1 ;  /* 0x0000000109097836 */ /* 0x000fe20000000000 */
[----:B------:R2:W-:Y:S04]  /*1a40*/  SYNCS.ARRIVE.TRANS64.A1T0 RZ, [R3+URZ+0xe0], RZ ;  /* 0x0000e0ff03ff79a7 */ /* 0x0005e800081000ff */
[----:B------:R-:W-:-:S04]  /*1a50*/  ISETP.NE.AND P0, PT, R9, 0x2, PT ;  /* 0x000000020900780c */ /* 0x000fc80003f05270 */
[----:B------:R-:W-:Y:S02]  /*1a60*/  SEL R9, R9, RZ, P0 ;  /* 0x000000ff09097207 */ /* 0x000fe40000000000 */
[----:B--2---:R-:W-:-:S04]  /*1a70*/  SEL R3, RZ, 0x1, P0 ;  /* 0x00000001ff037807 */ /* 0x004fc80000000000 */
[----:B------:R-:W-:-:S07]  /*1a80*/  LOP3.LUT R8, R8, R3, RZ, 0x3c, !PT ;  /* 0x0000000308087212 */ /* 0x000fce00078e3cff */
.L_x_23:
[----:B------:R-:W-:Y:S01]  /*1a90*/  UMOV UR14, 0x400 ;  /* 0x00000400000e7882 */ /* 0x000fe20000000000 */
[----:B------:R-:W-:Y:S01]  /*1aa0*/  SHF.L.U32 R0, R12, 0x1f, RZ ;  /* 0x0000001f0c007819 */ /* 0x000fe200000006ff */
[----:B-1----:R-:W-:Y:S02]  /*1ab0*/  ULEA UR14, UR47, UR14, 0x18 ;  /* 0x0000000e2f0e7291 */ /* 0x002fe4000f8ec0ff */
[----:B------:R-:W-:Y:S02]  /*1ac0*/  UISETP.GE.U32.AND UP0, UPT, UR54, 0xff, UPT ;  /* 0x000000ff3600788c */ /* 0x000fe4000bf06070 */
[----:B------:R-:W-:Y:S02]  /*1ad0*/  ULEA UR4, UR15, UR14, 0x3 ;  /* 0x0000000e0f047291 */ /* 0x000fe4000f8e18ff */
[----:B------:R-:W-:Y:S01]  /*1ae0*/  ULEA UR19, UR24, UR53, 0x8 ;  /* 0x0000003518137291 */ /* 0x000fe2000f8e40ff */
[----:B------:R-:W-:-:S06]  /*1af0*/  UMOV UR13, URZ ;  /* 0x000000ff000d7c82 */ /* 0x000fcc0008000000 */
[----:B------:R1:W2:Y:S01]  /*1b00*/  SYNCS.PHASECHK.TRANS64.TRYWAIT P0, [UR4+0x18], R0 ;  /* 0x00001800ff0075a7 */ /* 0x0002a20008001104 */
[----:B------:R-:W-:-:S04]  /*1b10*/  ULEA.HI UR4, UR20, UR20, URZ, 0x1 ;  /* 0x0000001414047291 */ /* 0x000fc8000f8f08ff */
[----:B------:R-:W-:-:S04]  /*1b20*/  USHF.L.U32 UR4, UR4, 0x6, URZ ;  /* 0x0000000604047899 */ /* 0x000fc800080006ff */
[----:B------:R-:W-:-:S04]  /*1b30*/  ULOP3.LUT UR35, UR4, 0xffffff80, URZ, 0xc0, !UPT ;  /* 0xffffff8004237892 */ /* 0x000fc8000f8ec0ff */
[----:B------:R-:W-:Y:S01]  /*1b40*/  UIADD3 UR35, UPT, UPT, UR51, UR35, URZ ;  /* 0x0000002333237290 */ /* 0x000fe2000fffe0ff */
[----:B------:R-:W-:Y:S11]  /*1b50*/  BRA.U !UP0, `(.L_x_25) ;  /* 0x0000000108f87547 */ /* 0x000ff6000b800000 */
[----:B------:R-:W-:Y:S01]  /*1b60*/  UMOV UR21, UR50 ;  /* 0x0000003200157c82 */ /* 0x000fe20008000000 */
[----:B------:R-:W-:Y:S01]  /*1b70*/  UMOV UR4, UR15 ;  /* 0x0000000f00047c82 */ /* 0x000fe20008000000 */
[----:B------:R-:W-:-:S05]  /*1b80*/  UMOV UR26, 0x40 ;  /* 0x00000040001a7882 */ /* 0x000fca0000000000 */
.L_x_31:
[----:B------:R-:W-:Y:S01]  /*1b90*/  ULEA UR33, UR4, UR14, 0x3 ;  /* 0x0000000e04217291 */ /* 0x000fe2000f8e18ff */
[----:B------:R-:W-:Y:S01]  /*1ba0*/  @P3 MOV R2, 0x18000 ;  /* 0x0001800000023802 */ /* 0x000fe20000000f00 */
[----:B--2-4-:R-:W-:Y:S10]  /*1bb0*/  @P0 BRA `(.L_x_26) ;  /* 0x00000000000c0947 */ /* 0x014ff40003800000 */
[----:B------:R-:W-:-:S04]  /*1bc0*/  SHF.L.U32 R3, R12, 0x1f, RZ ;  /* 0x0000001f0c037819 */ /* 0x000fc800000006ff */
[----:B------:R-:W2:Y:S02]  /*1bd0*/  SYNCS.PHASECHK.TRANS64.TRYWAIT P0, [UR33+0x18], R3 ;  /* 0x00001803ff0075a7 */ /* 0x000ea40008001121 */
[----:B--2---:R-:W-:Y:S05]  /*1be0*/  @!P0 BRA `(.L_x_27) ;  /* 0x0000008400288947 */ /* 0x004fea0003800000 */
.L_x_26:
[----:B------:R2:W-:Y:S01]  /*1bf0*/  @P3 SYNCS.ARRIVE.TRANS64 RZ, [UR33], R2 ;  /* 0x00000002ffff39a7 */ /* 0x0005e20008000021 */
[----:B------:R-:W-:Y:S02]  /*1c00*/  ULOP3.LUT UR5, UR31, 0x2, URZ, 0xfc, !UPT ;  /* 0x000000021f057892 */ /* 0x000fe4000f8efcff */
[----:B------:R-:W-:Y:S02]  /*1c10*/  UIADD3 UR21, UPT, UPT, UR21, 0x1, URZ ;  /* 0x0000000115157890 */ /* 0x000fe4000fffe0ff */
[----:B------:R-:W-:Y:S02]  /*1c20*/  UISETP.NE.AND UP0, UPT, UR5, 0x2, UPT ;  /* 0x000000020500788c */ /* 0x000fe4000bf05270 */
[----:B------:R-:W-:-:S07]  /*1c30*/  UISETP.NE.AND UP2, UPT, UR21, 0x1, UPT ;  /* 0x000000011500788c */ /* 0x000fce000bf45270 */
[----:B------:R-:W-:Y:S05]  /*1c40*/  BRA.U UP0, `(.L_x_28) ;  /* 0x0000000100047547 */ /* 0x000fea000b800000 */
[----:B------:R-:W-:Y:S05]  /*1c50*/  BPT.TRAP 0x1 ;  /* 0x000000040000795c */ /* 0x000fea0000300000 */
.L_x_28:
[----:B------:R-:W-:Y:S04]  /*1c60*/  BSSY.RECONVERGENT B0, `(.L_x_29) ;  /* 0x0000003000007945 */ /* 0x000fe80003800200 */
[----:B------:R-:W-:Y:S05]  /*1c70*/  @!P2 BRA `(.L_x_30) ;  /* 0x000000000004a947 */ /* 0x000fea0003800000 */
[----:B------:R-:W-:Y:S05]  /*1c80*/  BPT.TRAP 0x1 ;  /* 0x000000040000795c */ /* 0x000fea0000300000 */
.L_x_30:
[----:B------:R-:W-:Y:S05]  /*1c90*/  BSYNC.RECONVERGENT B0 ;  /* 0x0000000000007941 */ /* 0x000fea0003800200 */
.L_x_29:
[----:B------:R-:W-:Y:S02]  /*1ca0*/  UIADD3 UR5, UPT, UPT, UR4, 0x1, URZ ;  /* 0x0000000104057890 */ /* 0x000fe4000fffe0ff */
[----:B------:R-:W-:Y:S02]  /*1cb0*/  ULEA UR24, UR4, UR30, 0xd ;  /* 0x0000001e04187291 */ /* 0x000fe4000f8e68ff */
[----:B------:R-:W-:Y:S02]  /*1cc0*/  UISETP.NE.AND UP0, UPT, UR5, 0x3, UPT ;  /* 0x000000030500788c */ /* 0x000fe4000bf05270 */
[----:B------:R-:W-:Y:S02]  /*1cd0*/  ULEA UR24, UR24, UR14, 0x1 ;  /* 0x0000000e18187291 */ /* 0x000fe4000f8e08ff */
[----:B------:R-:W-:Y:S02]  /*1ce0*/  USEL UR6, URZ, 0x1, UP0 ;  /* 0x00000001ff067887 */ /* 0x000fe40008000000 */
[----:B------:R-:W-:-:S02]  /*1cf0*/  USEL UR15, UR5, URZ, UP0 ;  /* 0x000000ff050f7287 */ /* 0x000fc40008000000 */
[----:B------:R-:W-:Y:S02]  /*1d00*/  ULEA UR8, UR4, UR14, 0xf ;  /* 0x0000000e04087291 */ /* 0x000fe4000f8e78ff */
[----:B------:R-:W-:Y:S01]  /*1d10*/  ULEA UR5, UR15, UR14, 0x3 ;  /* 0x0000000e0f057291 */ /* 0x000fe2000f8e18ff */
[----:B------:R-:W-:Y:S01]  /*1d20*/  LOP3.LUT R12, R12, UR6, RZ, 0x3c, !PT ;  /* 0x000000060c0c7c12 */ /* 0x000fe2000f8e3cff */
[----:B------:R-:W-:Y:S02]  /*1d30*/  UIADD3 UR6, UP1, UPT, UR40, 0x80, URZ ;  /* 0x0000008028067890 */ /* 0x000fe4000ff3e0ff */
[----:B------:R-:W-:Y:S01]  /*1d40*/  UIADD3 UR4, UP0, UPT, UR40, 0x180, URZ ;  /* 0x0000018028047890 */ /* 0x000fe2000ff1e0ff */
[----:B-1----:R-:W-:Y:S01]  /*1d50*/  SHF.L.U32 R0, R12, 0x1f, RZ ;  /* 0x0000001f0c007819 */ /* 0x002fe200000006ff */
[----:B------:R-:W-:Y:S02]  /*1d60*/  UIADD3 UR34, UPT, UPT, UR26, -0x40, URZ ;  /* 0xffffffc01a227890 */ /* 0x000fe4000fffe0ff */
[----:B------:R-:W-:Y:S01]  /*1d70*/  ULOP3.LUT UR33, UR33, 0xfefffff8, URZ, 0xc0, !UPT ;  /* 0xfefffff821217892 */ /* 0x000fe2000f8ec0ff */
[----:B------:R3:W4:Y:S01]  /*1d80*/  SYNCS.PHASECHK.TRANS64.TRYWAIT P0, [UR5+0x18], R0 ;  /* 0x00001800ff0075a7 */ /* 0x0007220008001105 */
[----:B------:R-:W-:-:S02]  /*1d90*/  UIADD3.X UR7, UPT, UPT, URZ, UR41, URZ, UP1, !UPT ;  /* 0x00000029ff077290 */ /* 0x000fc40008ffe4ff */
[----:B------:R-:W-:Y:S02]  /*1da0*/  UIADD3 UR32, UPT, UPT, UR24, 0x8400, URZ ;  /* 0x0000840018207890 */ /* 0x000fe4000fffe0ff */
[----:B------:R-:W-:Y:S02]  /*1db0*/  UPRMT UR13, URZ, 0x5410, UR29 ;  /* 0x00005410ff0d7896 */ /* 0x000fe4000800001d */
[----:B------:R-:W-:Y:S02]  /*1dc0*/  UIADD3 UR24, UPT, UPT, UR24, 0xa400, URZ ;  /* 0x0000a40018187890 */ /* 0x000fe4000fffe0ff */
[----:B------:R-:W-:Y:S02]  /*1dd0*/  UIADD3.X UR5, UPT, UPT, URZ, UR41, URZ, UP0, !UPT ;  /* 0x00000029ff057290 */ /* 0x000fe400087fe4ff */
[----:B------:R-:W-:Y:S02]  /*1de0*/  UIADD3 UR16, UPT, UPT, UR8, 0x14400, URZ ;  /* 0x0001440008107890 */ /* 0x000fe4000fffe0ff */
[----:B------:R-:W-:Y:S01]  /*1df0*/  UIADD3 UR8, UPT, UPT, UR8, 0x18400, URZ ;  /* 0x0001840008087890 */ /* 0x000fe2000fffe0ff */
[----:B------:R-:W-:Y:S01]  /*1e00*/  UMOV UR22, 0x0 ;  /* 0x0000000000167882 */ /* 0x000fe20000000000 */
[----:B------:R-:W-:Y:S01]  /*1e10*/  UMOV UR23, 0x10000000 ;  /* 0x1000000000177882 */ /* 0x000fe20000000000 */
[----:B------:R-:W-:Y:S01]  /*1e20*/  UMOV UR27, UR35 ;  /* 0x00000023001b7c82 */ /* 0x000fe20008000000 */
[----:B------:R-:W-:Y:S01]  /*1e30*/  UMOV UR28, UR36 ;  /* 0x00000024001c7c82 */ /* 0x000fe20008000000 */
[----:B------:R-:W-:Y:S01]  /*1e40*/  UMOV UR25, UR33 ;  /* 0x0000002100197c82 */ /* 0x000fe20008000000 */
[----:B------:R-:W-:Y:S01]  /*1e50*/  UMOV UR20, UR36 ;  /* 0x0000002400147c82 */ /* 0x000fe20008000000 */
[----:B------:R-:W-:Y:S01]  /*1e60*/  UMOV UR17, UR33 ;  /* 0x0000002100117c82 */ /* 0x000fe20008000000 */
[----:B------:R-:W-:Y:S01]  /*1e70*/  UMOV UR18, UR34 ;  /* 0x0000002200127c82 */ /* 0x000fe20008000000 */
[----:B------:R-:W-:Y:S01]  /*1e80*/  UTMALDG.3D.MULTICAST.2CTA [UR32], [UR6], UR13, desc[UR22] ;  /* 0x00001620060073b4 */ /* 0x000fe2000821180d */
[----:B------:R-:W-:Y:S01]  /*1e90*/  UMOV UR10, UR26 ;  /* 0x0000001a000a7c82 */ /* 0x000fe20008000000 */
[----:B------:R-:W-:Y:S01]  /*1ea0*/  UMOV UR11, UR19 ;  /* 0x00000013000b7c82 */ /* 0x000fe20008000000 */
[----:B------:R-:W-:Y:S01]  /*1eb0*/  UMOV UR12, UR36 ;  /* 0x00000024000c7c82 */ /* 0x000fe20008000000 */
[----:B------:R-:W-:Y:S01]  /*1ec0*/  UMOV UR9, UR33 ;  /* 0x0000002100097c82 */ /* 0x000fe20008000000 */
[----:B------:R1:W-:Y:S01]  /*1ed0*/  UTMALDG.3D.MULTICAST.2CTA [UR24], [UR6], UR13, desc[UR22] ;  /* 0x00001618060073b4 */ /* 0x0003e2000821180d */
[----:B------:R-:W-:Y:S01]  /*1ee0*/  UTMALDG.3D.2CTA [UR16], [UR4], desc[UR22] ;  /* 0x00001610040075b4 */ /* 0x000fe20008211000 */
[----:B------:R2:W-:Y:S01]  /*1ef0*/  UTMALDG.3D.2CTA [UR8], [UR4], desc[UR22] ;  /* 0x00001608040075b4 */ /* 0x0005e20008211000 */
[----:B-1----:R-:W-:Y:S01]  /*1f00*/  UIADD3 UR26, UPT, UPT, UR26, 0x80, URZ ;  /* 0x000000801a1a7890 */ /* 0x002fe2000fffe0ff */
[----:B------:R-:W-:Y:S01]  /*1f10*/  UMOV UR13, UR37 ;  /* 0x00000025000d7c82 */ /* 0x000fe20008000000 */
[----:B--2---:R-:W-:Y:S01]  /*1f20*/  UMOV UR4, UR15 ;  /* 0x0000000f00047c82 */ /* 0x004fe20008000000 */
[----:B---3--:R-:W-:Y:S09]  /*1f30*/  BRA.U UP2, `(.L_x_31) ;  /* 0xfffffffd02147547 */ /* 0x008ff2000b83ffff */
.L_x_25:
[----:B------:R-:W-:Y:S01]  /*1f40*/  ULEA UR4, UR15, UR14, 0x3 ;  /* 0x0000000e0f047291 */ /* 0x000fe2000f8e18ff */
[----:B-1----:R-:W-:Y:S01]  /*1f50*/  SHF.L.U32 R0, R12, 0x1f, RZ ;  /* 0x0000001f0c007819 */ /* 0x002fe200000006ff */
[----:B------:R-:W-:Y:S01]  /*1f60*/  @!P1 SYNCS.ARRIVE.TRANS64.A1T0 RZ, [UR14+0x78], RZ ;  /* 0x000078ffffff99a7 */ /* 0x000fe2000810000e */
[----:B------:R-:W-:-:S06]  /*1f70*/  UISETP.GT.AND UP0, UPT, UR49, UR48, UPT ;  /* 0x000000303100728c */ /* 0x000fcc000bf04270 */
[----:B------:R1:W3:Y:S03]  /*1f80*/  SYNCS.PHASECHK.TRANS64.TRYWAIT P1, [UR4+0x18], R0 ;  /* 0x00001800ff0075a7 */ /* 0x0002e60008021104 */
[----:B------:R-:W-:Y:S05]  /*1f90*/  BRA.U !UP0, `(.L_x_32) ;  /* 0x0000000508047547 */ /* 0x000fea000b800000 */
[----:B------:R-:W-:Y:S01]  /*1fa0*/  UIADD3 UR21, UPT, UPT, UR52, UR13, URZ ;  /* 0x0000000d34157290 */ /* 0x000fe2000fffe0ff */
[----:B------:R-:W-:-:S11]  /*1fb0*/  UMOV UR6, UR15 ;  /* 0x0000000f00067c82 */ /* 0x000fd60008000000 */
.L_x_40:
[----:B------:R-:W-:Y:S01]  /*1fc0*/  ULEA UR7, UR6, UR14, 0x3 ;  /* 0x0000000e06077291 */ /* 0x000fe2000f8e18ff */
[----:B---3--:R-:W-:Y:S01]  /*1fd0*/  @P3 MOV R2, 0x18000 ;  /* 0x0001800000023802 */ /* 0x008fe20000000f00 */
[----:B--23--:R-:W-:Y:S10]  /*1fe0*/  @P1 BRA `(.L_x_33) ;  /* 0x00000000000c1947 */ /* 0x00cff40003800000 */
[----:B------:R-:W-:-:S04]  /*1ff0*/  SHF.L.U32 R3, R12, 0x1f, RZ ;  /* 0x0000001f0c037819 */ /* 0x000fc800000006ff */
[----:B--2-4-:R-:W2:Y:S02]  /*2000*/  SYNCS.PHASECHK.TRANS64.TRYWAIT P0, [UR7+0x18], R3 ;  /* 0x00001803ff0075a7 */ /* 0x014ea40008001107 */
[----:B--2---:R-:W-:Y:S05]  /*2010*/  @!P0 BRA `(.L_x_34) ;  /* 0x0000008000348947 */ /* 0x004fea0003800000 */
.L_x_33:
[----:B------:R3:W-:Y:S01]  /*2020*/  @P3 SYNCS.ARRIVE.TRANS64 RZ, [UR7], R2 ;  /* 0x00000002ffff39a7 */ /* 0x0007e20008000007 */
[----:B------:R-:W-:-:S04]  /*2030*/  ULOP3.LUT UR4, UR31, 0x2, URZ, 0xfc, !UPT ;  /* 0x000000021f047892 */ /* 0x000fc8000f8efcff */
[----:B------:R-:W-:-:S09]  /*2040*/  UISETP.NE.AND UP0, UPT, UR4, 0x2, UPT ;  /* 0x000000020400788c */ /* 0x000fd2000bf05270 */
[----:B------:R-:W-:Y:S05]  /*2050*/  BRA.U UP0, `(.L_x_35) ;  /* 0x0000000100047547 */ /* 0x000fea000b800000 */
[----:B------:R-:W-:Y:S05]  /*2060*/  BPT.TRAP 0x1 ;  /* 0x000000040000795c */ /* 0x000fea0000300000 */
.L_x_35:
[----:B------:R-:W-:Y:S04]  /*2070*/  BSSY.RECONVERGENT B0, `(.L_x_36) ;  /* 0x0000003000007945 */ /* 0x000fe80003800200 */
[----:B------:R-:W-:Y:S05]  /*2080*/  @!P2 BRA `(.L_x_37) ;  /* 0x000000000004a947 */ /* 0x000fea0003800000 */
[----:B------:R-:W-:Y:S05]  /*2090*/  BPT.TRAP 0x1 ;  /* 0x000000040000795c */ /* 0x000fea0000300000 */
.L_x_37:
[----:B------:R-:W-:Y:S05]  /*20a0*/  BSYNC.RECONVERGENT B0 ;  /* 0x0000000000007941 */ /* 0x000fea0003800200 */
.L_x_36:
[----:B------:R-:W-:Y:S01]  /*20b0*/  UIADD3 UR4, UPT, UPT, UR6, 0x1, URZ ;  /* 0x0000000106047890 */ /* 0x000fe2000fffe0ff */
[----:B------:R-:W-:Y:S01]  /*20c0*/  BSSY.RECONVERGENT B0, `(.L_x_38) ;  /* 0x000002a000007945 */ /* 0x000fe20003800200 */
[----:B--2-4-:R-:W-:Y:S02]  /*20d0*/  ELECT P0, URZ, PT ;  /* 0x0000000000ff782f */ /* 0x014fe40003800000 */
[----:B------:R-:W-:-:S04]  /*20e0*/  UISETP.NE.AND UP0, UPT, UR4, 0x3, UPT ;  /* 0x000000030400788c */ /* 0x000fc8000bf05270 */
[----:B------:R-:W-:Y:S02]  /*20f0*/  USEL UR5, URZ, 0x1, UP0 ;  /* 0x00000001ff057887 */ /* 0x000fe40008000000 */
[----:B------:R-:W-:-:S04]  /*2100*/  USEL UR15, UR4, URZ, UP0 ;  /* 0x000000ff040f7287 */ /* 0x000fc80008000000 */
[----:B------:R-:W-:Y:S01]  /*2110*/  ULEA UR4, UR15, UR14, 0x3 ;  /* 0x0000000e0f047291 */ /* 0x000fe2000f8e18ff */
[----:B------:R-:W-:-:S04]  /*2120*/  LOP3.LUT R12, R12, UR5, RZ, 0x3c, !PT ;  /* 0x000000050c0c7c12 */ /* 0x000fc8000f8e3cff */
[----:B-1----:R-:W-:-:S04]  /*2130*/  SHF.L.U32 R0, R12, 0x1f, RZ ;  /* 0x0000001f0c007819 */ /* 0x002fc800000006ff */
[----:B------:R1:W2:Y:S01]  /*2140*/  SYNCS.PHASECHK.TRANS64.TRYWAIT P1, [UR4+0x18], R0 ;  /* 0x00001800ff0075a7 */ /* 0x0002a20008021104 */
[----:B------:R-:W-:Y:S05]  /*2150*/  @!P0 BRA `(.L_x_39) ;  /* 0x0000000000808947 */ /* 0x000fea0003800000 */
[----:B------:R-:W-:Y:S02]  /*2160*/  ULEA UR24, UR6, UR30, 0xd ;  /* 0x0000001e06187291 */ /* 0x000fe4000f8e68ff */
[----:B------:R-:W-:Y:S02]  /*2170*/  UIADD3 UR4, UP1, UPT, UR40, 0x80, URZ ;  /* 0x0000008028047890 */ /* 0x000fe4000ff3e0ff */
[----:B------:R-:W-:Y:S02]  /*2180*/  ULEA UR24, UR24, UR14, 0x1 ;  /* 0x0000000e18187291 */ /* 0x000fe4000f8e08ff */
[----:B------:R-:W-:Y:S02]  /*2190*/  USHF.L.U32 UR34, UR13, 0x7, URZ ;  /* 0x000000070d227899 */ /* 0x000fe400080006ff */
[----:B------:R-:W-:Y:S02]  /*21a0*/  ULEA UR8, UR6, UR14, 0xf ;  /* 0x0000000e06087291 */ /* 0x000fe4000f8e78ff */
[----:B------:R-:W-:-:S02]  /*21b0*/  UIADD3 UR22, UP0, UPT, UR40, 0x180, URZ ;  /* 0x0000018028167890 */ /* 0x000fc4000ff1e0ff */
[----:B------:R-:W-:Y:S02]  /*21c0*/  ULOP3.LUT UR33, UR7, 0xfefffff8, URZ, 0xc0, !UPT ;  /* 0xfefffff807217892 */ /* 0x000fe4000f8ec0ff */
[----:B------:R-:W-:Y:S02]  /*21d0*/  UIADD3.X UR5, UPT, UPT, URZ, UR41, URZ, UP1, !UPT ;  /* 0x00000029ff057290 */ /* 0x000fe40008ffe4ff */
[----:B------:R-:W-:Y:S02]  /*21e0*/  UIADD3 UR32, UPT, UPT, UR24, 0x8400, URZ ;  /* 0x0000840018207890 */ /* 0x000fe4000fffe0ff */
[----:B------:R-:W-:Y:S02]  /*21f0*/  UPRMT UR10, URZ, 0x5410, UR29 ;  /* 0x00005410ff0a7896 */ /* 0x000fe4000800001d */
[----:B------:R-:W-:Y:S02]  /*2200*/  UIADD3 UR26, UPT, UPT, UR34, 0x40, URZ ;  /* 0x00000040221a7890 */ /* 0x000fe4000fffe0ff */
[----:B------:R-:W-:-:S02]  /*2210*/  UIADD3 UR24, UPT, UPT, UR24, 0xa400, URZ ;  /* 0x0000a40018187890 */ /* 0x000fc4000fffe0ff */
        /* <DEDUP_REMOVED lines=13> */
[----:B------:R-:W-:Y:S01]  /*22f0*/  UMOV UR12, UR36 ;  /* 0x00000024000c7c82 */ /* 0x000fe20008000000 */
[----:B------:R-:W-:Y:S01]  /*2300*/  UMOV UR9, UR33 ;  /* 0x0000002100097c82 */ /* 0x000fe20008000000 */
[----:B------:R4:W-:Y:S01]  /*2310*/  UTMALDG.3D.MULTICAST.2CTA [UR24], [UR4], UR10, desc[UR38] ;  /* 0x00002618040073b4 */ /* 0x0009e2000821180a */
[----:B------:R1:W-:Y:S01]  /*2320*/  UTMALDG.3D.2CTA [UR16], [UR22], desc[UR38] ;  /* 0x00002610160075b4 */ /* 0x0003e20008211000 */
[----:B----4-:R-:W-:-:S02]  /*2330*/  UMOV UR10, UR26 ;  /* 0x0000001a000a7c82 */ /* 0x010fc40008000000 */
[----:B------:R1:W-:Y:S02]  /*2340*/  UTMALDG.3D.2CTA [UR8], [UR22], desc[UR38] ;  /* 0x00002608160075b4 */ /* 0x0003e40008211000 */
[----:B-1----:R-:W-:Y:S01]  /*2350*/  NOP ;  /* 0x0000000000007918 */ /* 0x002fe20000000000 */
.L_x_39:
[----:B------:R-:W-:Y:S05]  /*2360*/  BSYNC.RECONVERGENT B0 ;  /* 0x0000000000007941 */ /* 0x000fea0003800200 */
.L_x_38:
[----:B------:R-:W-:Y:S01]  /*2370*/  UIADD3 UR13, UPT, UPT, UR13, 0x1, URZ ;  /* 0x000000010d0d7890 */ /* 0x000fe2000fffe0ff */
[----:B------:R-:W-:-:S03]  /*2380*/  UMOV UR6, UR15 ;  /* 0x0000000f00067c82 */ /* 0x000fc60008000000 */
[----:B------:R-:W-:-:S09]  /*2390*/  UISETP.NE.AND UP0, UPT, UR13, UR21, UPT ;  /* 0x000000150d00728c */ /* 0x000fd2000bf05270 */
[----:B------:R-:W-:Y:S05]  /*23a0*/  BRA.U UP0, `(.L_x_40) ;  /* 0xfffffffd00047547 */ /* 0x000fea000b83ffff */
.L_x_32:
[C---:B------:R-:W-:Y:S01]  /*23b0*/  LEA R3, R11.reuse, UR14, 0x3 ;  /* 0x0000000e0b037c11 */ /* 0x040fe2000f8e18ff */
[----:B------:R-:W-:Y:S01]  /*23c0*/  NOP ;  /* 0x0000000000007918 */ /* 0x000fe20000000000 */
[----:B-1----:R-:W-:Y:S02]  /*23d0*/  SHF.L.U32 R0, R10, 0x1f, RZ ;  /* 0x0000001f0a007819 */ /* 0x002fe400000006ff */
[----:B------:R-:W-:Y:S02]  /*23e0*/  LEA R5, R11, UR14, 0x4 ;  /* 0x0000000e0b057c11 */ /* 0x000fe4000f8e20ff */
[----:B--2-4-:R-:W1:Y:S02]  /*23f0*/  SYNCS.PHASECHK.TRANS64.TRYWAIT P0, [R3+URZ+0x80], R0 ;  /* 0x00008000030075a7 */ /* 0x014e6400080011ff */
[----:B-1----:R-:W-:Y:S05]  /*2400*/  @!P0 BRA `(.L_x_41) ;  /* 0x0000007c00508947 */ /* 0x002fea0003800000 */
.L_x_153:
[----:B------:R-:W2:Y:S01]  /*2410*/  LDS.128 R4, [R5+0x110] ;  /* 0x0001100005047984 */ /* 0x000ea20000000c00 */
[----:B------:R-:W-:Y:S01]  /*2420*/  UISETP.GE.AND UP0, UPT, UR45, 0x1, UPT ;  /* 0x000000012d00788c */ /* 0x000fe2000bf06270 */
[----:B------:R-:W-:Y:S01]  /*2430*/  @!PT LDS RZ, [RZ] ;  /* 0x00000000fffff984 */ /* 0x000fe20000000800 */
[----:B------:R-:W-:Y:S01]  /*2440*/  @!PT LDS RZ, [RZ] ;  /* 0x00000000fffff984 */ /* 0x000fe20000000800 */
[----:B------:R-:W-:Y:S01]  /*2450*/  @!PT LDS RZ, [RZ] ;  /* 0x00000000fffff984 */ /* 0x000fe20000000800 */
[----:B------:R-:W-:Y:S01]  /*2460*/  @!PT LDS RZ, [RZ] ;  /* 0x00000000fffff984 */ /* 0x000fe20000000800 */
[----:B------:R4:W-:Y:S06]  /*2470*/  MEMBAR.ALL.CTA ;  /* 0x0000000000007992 */ /* 0x0009ec0000008000 */
[----:B----4-:R-:W4:Y:S01]  /*2480*/  FENCE.VIEW.ASYNC.S ;  /* 0x00000000000073c6 */ /* 0x010f220000000000 */
[----:B--2---:R-:W-:-:S13]  /*2490*/  LOP3.LUT P0, RZ, R6, 0x1, RZ, 0xc0, !PT ;  /* 0x0000000106ff7812 */ /* 0x004fda000780c0ff */
[----:B----4-:R-:W-:Y:S01]  /*24a0*/  VOTEU.ANY UP1, P0 ;  /* 0x0000000000ff7886 */ /* 0x010fe20000020100 */
[----:B------:R-:W-:-:S13]  /*24b0*/  PLOP3.LUT P0, PT, PT, PT, UP1, 0x80, 0x8 ;  /* 0x000000000008781c */ /* 0x000fda0003f0f018 */
[----:B-1----:R-:W-:Y:S02]  /*24c0*/  @P0 LOP3.LUT R0, R5, 0xffff, RZ, 0xc0, !PT ;  /* 0x0000ffff05000812 */ /* 0x002fe400078ec0ff */
[----:B---3--:R-:W-:Y:S02]  /*24d0*/  @P0 MOV R2, R4 ;  /* 0x0000000400020202 */ /* 0x008fe40000000f00 */
[----:B------:R-:W-:Y:S01]  /*24e0*/  @P0 R2UR UR5, R0 ;  /* 0x00000000000502ca */ /* 0x000fe200000e0000 */
[----:B------:R-:W-:Y:S01]  /*24f0*/  VIADD R0, R3, 0x90 ;  /* 0x0000009003007836 */ /* 0x000fe20000000000 */
[----:B------:R-:W-:Y:S02]  /*2500*/  @P0 SHF.R.U32.HI R4, RZ, 0x10, R5 ;  /* 0x00000010ff040819 */ /* 0x000fe40000011605 */
[----:B------:R-:W-:Y:S02]  /*2510*/  @P0 R2UR UR6, R2 ;  /* 0x00000000020602ca */ /* 0x000fe400000e0000 */
[----:B------:R-:W-:-:S02]  /*2520*/  PRMT R0, RZ, 0x654, R0 ;  /* 0x00000654ff007816 */ /* 0x000fc40000000000 */
[----:B------:R-:W-:Y:S02]  /*2530*/  @P0 R2UR UR4, R4 ;  /* 0x00000000040402ca */ /* 0x000fe400000e0000 */
[----:B------:R1:W-:Y:S03]  /*2540*/  SYNCS.ARRIVE.TRANS64.RED.A1T0 RZ, [R0+URZ], RZ ;  /* 0x000000ff00ff79a7 */ /* 0x0003e600081004ff */
[----:B------:R-:W-:-:S04]  /*2550*/  @UP1 UMOV UR42, UR5 ;  /* 0x00000005002a1c82 */ /* 0x000fc80008000000 */
[----:B------:R-:W-:-:S04]  /*2560*/  @UP1 UMOV UR43, UR6 ;  /* 0x00000006002b1c82 */ /* 0x000fc80008000000 */
[----:B------:R-:W-:Y:S01]  /*2570*/  @UP1 UMOV UR36, UR4 ;  /* 0x0000000400241c82 */ /* 0x000fe20008000000 */
[----:B------:R-:W-:Y:S05]  /*2580*/  BRA.U !UP0, `(.L_x_42) ;  /* 0x0000000108d47547 */ /* 0x000fea000b800000 */
[----:B------:R-:W2:Y:S01]  /*2590*/  LDCU.128 UR16, c[0x0][0xb10] ;  /* 0x00016200ff1077ac */ /* 0x000ea20008000c00 */
[----:B------:R-:W3:Y:S01]  /*25a0*/  LDCU UR23, c[0x0][0xb20] ;  /* 0x00016400ff1777ac */ /* 0x000ee20008000800 */
[----:B------:R-:W4:Y:S01]  /*25b0*/  LDCU UR22, c[0x0][0xb0c] ;  /* 0x00016180ff1677ac */ /* 0x000f220008000800 */
[----:B------:R-:W1:Y:S01]  /*25c0*/  LDCU.64 UR8, c[0x0][0xb28] ;  /* 0x00016500ff0877ac */ /* 0x000e620008000a00 */
[----:B------:R-:W-:Y:S02]  /*25d0*/  UISETP.NE.AND UP3, UPT, UR45, 0x1, UPT ;  /* 0x000000012d00788c */ /* 0x000fe4000bf65270 */
[----:B--2---:R-:W-:Y:S02]  /*25e0*/  UIMAD.WIDE.U32 UR6, UR44, UR19, URZ ;  /* 0x000000132c0672a5 */ /* 0x004fe4000f8e00ff */
[----:B------:R-:W-:Y:S02]  /*25f0*/  UIMAD.WIDE.U32 UR4, UR46, UR16, URZ ;  /* 0x000000102e0472a5 */ /* 0x000fe4000f8e00ff */
[----:B------:R-:W-:-:S02]  /*2600*/  UISETP.NE.AND UP0, UPT, UR18, 0x1, UPT ;  /* 0x000000011200788c */ /* 0x000fc4000bf05270 */
[----:B------:R-:W-:Y:S01]  /*2610*/  UIMAD.WIDE.U32 UR20, UR42, UR19, URZ ;  /* 0x000000132a1472a5 */ /* 0x000fe2000f8e00ff */
[----:B------:R-:W-:Y:S02]  /*2620*/  UMOV UR6, UR7 ;  /* 0x0000000700067c82 */ /* 0x000fe40008000000 */
[----:B------:R-:W-:Y:S01]  /*2630*/  UMOV UR4, UR5 ;  /* 0x0000000500047c82 */ /* 0x000fe20008000000 */
[----:B---3--:R-:W-:Y:S02]  /*2640*/  USHF.R.U32.HI UR6, URZ, UR23, UR6 ;  /* 0x00000017ff067299 */ /* 0x008fe40008011606 */
[----:B----4-:R-:W-:Y:S02]  /*2650*/  UISETP.NE.AND UP2, UPT, UR22, 0x1, UPT ;  /* 0x000000011600788c */ /* 0x010fe4000bf45270 */
[----:B------:R-:W-:Y:S02]  /*2660*/  USHF.R.U32.HI UR4, URZ, UR17, UR4 ;  /* 0x00000011ff047299 */ /* 0x000fe40008011604 */
[----:B------:R-:W-:-:S02]  /*2670*/  USEL UR5, UR44, UR6, !UP0 ;  /* 0x000000062c057287 */ /* 0x000fc4000c000000 */
[----:B------:R-:W-:Y:S02]  /*2680*/  USEL UR6, UR46, UR4, !UP2 ;  /* 0x000000042e067287 */ /* 0x000fe4000d000000 */
[----:B-1----:R-:W-:Y:S01]  /*2690*/  UIMAD.WIDE.U32 UR10, UR5, UR8, URZ ;  /* 0x00000008050a72a5 */ /* 0x002fe2000f8e00ff */
[----:B------:R-:W-:Y:S01]  /*26a0*/  UMOV UR4, UR21 ;  /* 0x0000001500047c82 */ /* 0x000fe20008000000 */
[----:B------:R-:W-:Y:S02]  /*26b0*/  UIMAD.WIDE.U32 UR12, UR43, UR16, URZ ;  /* 0x000000102b0c72a5 */ /* 0x000fe4000f8e00ff */
[----:B------:R-:W-:-:S03]  /*26c0*/  UIMAD.WIDE.U32 UR20, UR6, UR8, URZ ;  /* 0x00000008061472a5 */ /* 0x000fc6000f8e00ff */
[----:B------:R-:W-:Y:S01]  /*26d0*/  UMOV UR10, UR11 ;  /* 0x0000000b000a7c82 */ /* 0x000fe20008000000 */
[----:B------:R-:W-:Y:S02]  /*26e0*/  USHF.R.U32.HI UR4, URZ, UR23, UR4 ;  /* 0x00000017ff047299 */ /* 0x000fe40008011604 */
[----:B------:R-:W-:Y:S01]  /*26f0*/  @UP3 USHF.R.U32.HI UR5, URZ, UR9, UR10 ;  /* 0x00000009ff053299 */ /* 0x000fe2000801160a */
[----:B------:R-:W-:Y:S01]  /*2700*/  UMOV UR12, UR13 ;  /* 0x0000000d000c7c82 */ /* 0x000fe20008000000 */
[----:B------:R-:W-:Y:S01]  /*2710*/  UMOV UR20, UR21 ;  /* 0x0000001500147c82 */ /* 0x000fe20008000000 */
[----:B------:R-:W-:Y:S02]  /*2720*/  USHF.R.U32.HI UR17, URZ, UR17, UR12 ;  /* 0x00000011ff117299 */ /* 0x000fe4000801160c */
[----:B------:R-:W-:Y:S02]  /*2730*/  USEL UR4, UR42, UR4, !UP0 ;  /* 0x000000042a047287 */ /* 0x000fe4000c000000 */
[----:B------:R-:W-:-:S02]  /*2740*/  @UP3 USHF.R.U32.HI UR6, URZ, UR9, UR20 ;  /* 0x00000009ff063299 */ /* 0x000fc40008011614 */
[----:B------:R-:W-:Y:S02]  /*2750*/  UIMAD UR7, UR45, UR5, URZ ;  /* 0x000000052d0772a4 */ /* 0x000fe4000f8e02ff */
[----:B------:R-:W-:Y:S02]  /*2760*/  USEL UR5, UR43, UR17, !UP2 ;  /* 0x000000112b057287 */ /* 0x000fe4000d000000 */
[----:B------:R-:W-:Y:S02]  /*2770*/  UIMAD UR10, UR45, UR6, URZ ;  /* 0x000000062d0a72a4 */ /* 0x000fe4000f8e02ff */
[----:B------:R-:W-:Y:S02]  /*2780*/  UISETP.GE.AND UP0, UPT, UR4, UR7, UPT ;  /* 0x000000070400728c */ /* 0x000fe4000bf06270 */
[----:B------:R-:W-:Y:S02]  /*2790*/  UIMAD.WIDE.U32 UR12, UR4, UR8, URZ ;  /* 0x00000008040c72a5 */ /* 0x000fe4000f8e00ff */
[----:B------:R-:W-:-:S02]  /*27a0*/  UISETP.GE.OR UP0, UPT, UR5, UR10, UP0 ;  /* 0x0000000a0500728c */ /* 0x000fc40008706670 */
        /* <DEDUP_REMOVED lines=19> */
.L_x_42:
[----:B------:R-:W2:Y:S02]  /*28e0*/  LDCU UR4, c[0x0][0xb30] ;  /* 0x00016600ff0477ac */ /* 0x000ea40008000800 */
[----:B--2---:R-:W-:-:S09]  /*28f0*/  UISETP.NE.AND UP0, UPT, UR4, 0x1, UPT ;  /* 0x000000010400788c */ /* 0x004fd2000bf05270 */
[----:B------:R-:W-:Y:S05]  /*2900*/  BRA.U UP0, `(.L_x_43) ;  /* 0x0000000100447547 */ /* 0x000fea000b800000 */
[----:B------:R-:W2:Y:S01]  /*2910*/  LDCU.128 UR8, c[0x0][0xb10] ;  /* 0x00016200ff0877ac */ /* 0x000ea20008000c00 */
[----:B------:R-:W3:Y:S01]  /*2920*/  LDCU UR12, c[0x0][0xb0c] ;  /* 0x00016180ff0c77ac */ /* 0x000ee20008000800 */
[----:B------:R-:W4:Y:S01]  /*2930*/  LDCU UR13, c[0x0][0xb20] ;  /* 0x00016400ff0d77ac */ /* 0x000f220008000800 */
[----:B--2---:R-:W-:Y:S02]  /*2940*/  UIMAD.WIDE.U32 UR6, UR43, UR8, URZ ;  /* 0x000000082b0672a5 */ /* 0x004fe4000f8e00ff */
[----:B------:R-:W-:Y:S02]  /*2950*/  UIMAD.WIDE.U32 UR4, UR42, UR11, URZ ;  /* 0x0000000b2a0472a5 */ /* 0x000fe4000f8e00ff */
[----:B---3--:R-:W-:Y:S02]  /*2960*/  UISETP.NE.AND UP2, UPT, UR12, 0x1, UPT ;  /* 0x000000010c00788c */ /* 0x008fe4000bf45270 */
[----:B------:R-:W-:Y:S01]  /*2970*/  UISETP.NE.AND UP0, UPT, UR10, 0x1, UPT ;  /* 0x000000010a00788c */ /* 0x000fe2000bf05270 */
[----:B------:R-:W-:-:S02]  /*2980*/  UMOV UR6, UR7 ;  /* 0x0000000700067c82 */ /* 0x000fc40008000000 */
[----:B------:R-:W-:Y:S01]  /*2990*/  UMOV UR4, UR5 ;  /* 0x0000000500047c82 */ /* 0x000fe20008000000 */
[----:B------:R-:W-:Y:S02]  /*29a0*/  USHF.R.U32.HI UR9, URZ, UR9, UR6 ;  /* 0x00000009ff097299 */ /* 0x000fe40008011606 */
[----:B----4-:R-:W-:Y:S02]  /*29b0*/  USHF.R.U32.HI UR4, URZ, UR13, UR4 ;  /* 0x0000000dff047299 */ /* 0x010fe40008011604 */
[----:B------:R-:W-:Y:S02]  /*29c0*/  USEL UR5, UR43, UR9, !UP2 ;  /* 0x000000092b057287 */ /* 0x000fe4000d000000 */
[----:B------:R-:W-:-:S04]  /*29d0*/  USEL UR4, UR42, UR4, !UP0 ;  /* 0x000000042a047287 */ /* 0x000fc8000c000000 */
[----:B------:R-:W-:Y:S02]  /*29e0*/  UIADD3 UR6, UPT, UPT, UR5, -UR4, URZ ;  /* 0x8000000405067290 */ /* 0x000fe4000fffe0ff */
[----:B------:R-:W-:Y:S02]  /*29f0*/  UIADD3 UR4, UPT, UPT, -UR5, UR4, URZ ;  /* 0x0000000405047290 */ /* 0x000fe4000fffe1ff */
[----:B------:R-:W-:Y:S02]  /*2a00*/  UIMAD UR42, UR6, UR10, UR42 ;  /* 0x0000000a062a72a4 */ /* 0x000fe4000f8e022a */
[----:B------:R-:W-:-:S12]  /*2a10*/  UIMAD UR43, UR4, UR12, UR43 ;  /* 0x0000000c042b72a4 */ /* 0x000fd8000f8e022b */
.L_x_43:
[----:B------:R-:W-:Y:S01]  /*2a20*/  VIADD R11, R11, 0x1 ;  /* 0x000000010b0b7836 */ /* 0x000fe20000000000 */
[----:B------:R-:W-:Y:S01]  /*2a30*/  R2UR UR4, R82 ;  /* 0x00000000520472ca */ /* 0x000fe200000e0000 */
[----:B------:R-:W-:Y:S01]  /*2a40*/  UIADD3 UR24, UPT, UPT, UR42, UR63, URZ ;  /* 0x0000003f2a187290 */ /* 0x000fe2000fffe0ff */
[----:B------:R-:W-:Y:S02]  /*2a50*/  PLOP3.LUT P1, PT, PT, PT, PT, 0x80, 0x8 ;  /* 0x000000000008781c */ /* 0x000fe40003f2f070 */
[----:B------:R-:W-:-:S04]  /*2a60*/  ISETP.NE.AND P0, PT, R11, 0x2, PT ;  /* 0x000000020b00780c */ /* 0x000fc80003f05270 */
[----:B------:R-:W-:Y:S02]  /*2a70*/  SEL R3, RZ, 0x1, P0 ;  /* 0x00000001ff037807 */ /* 0x000fe40000000000 */
[----:B------:R-:W-:Y:S02]  /*2a80*/  SEL R11, R11, RZ, P0 ;  /* 0x000000ff0b0b7207 */ /* 0x000fe40000000000 */
[----:B------:R-:W-:Y:S01]  /*2a90*/  LOP3.LUT R10, R10, R3, RZ, 0x3c, !PT ;  /* 0x000000030a0a7212 */ /* 0x000fe200078e3cff */
[----:B------:R-:W-:Y:S01]  /*2aa0*/  UIADD3 UR20, UPT, UPT, UR43, UR4, URZ ;  /* 0x000000042b147290 */ /* 0x000fe2000fffe0ff */
[----:B------:R-:W-:Y:S11]  /*2ab0*/  BRA.U UP1, `(.L_x_44) ;  /* 0xffffffed01b47547 */ /* 0x000ff6000b83ffff */
[----:B------:R-:W-:Y:S01]  /*2ac0*/  UIADD3 UR14, UPT, UPT, UR14, 0x18, URZ ;  /* 0x000000180e0e7890 */ /* 0x000fe2000fffe0ff */
[----:B------:R-:W-:-:S03]  /*2ad0*/  SHF.L.U32 R3, R12, 0x1f, RZ ;  /* 0x0000001f0c037819 */ /* 0x000fc600000006ff */
[----:B------:R-:W-:-:S09]  /*2ae0*/  ULEA UR4, UR15, UR14, 0x3 ;  /* 0x0000000e0f047291 */ /* 0x000fd2000f8e18ff */
[----:B------:R-:W2:Y:S02]  /*2af0*/  SYNCS.PHASECHK.TRANS64.TRYWAIT P0, [UR4], R3 ;  /* 0x00000003ff0075a7 */ /* 0x000ea40008001104 */
[----:B--2---:R-:W-:Y:S05]  /*2b00*/  @!P0 BRA `(.L_x_45) ;  /* 0x0000007400a48947 */ /* 0x004fea0003800000 */
.L_x_155:
[----:B------:R-:W-:-:S04]  /*2b10*/  UIADD3 UR4, UPT, UPT, UR15, 0x1, URZ ;  /* 0x000000010f047890 */ /* 0x000fc8000fffe0ff */
[----:B------:R-:W-:-:S04]  /*2b20*/  UISETP.NE.AND UP0, UPT, UR4, 0x3, UPT ;  /* 0x000000030400788c */ /* 0x000fc8000bf05270 */
[----:B------:R-:W-:Y:S02]  /*2b30*/  USEL UR6, URZ, 0x1, UP0 ;  /* 0x00000001ff067887 */ /* 0x000fe40008000000 */
[----:B------:R-:W-:-:S04]  /*2b40*/  USEL UR4, UR4, URZ, UP0 ;  /* 0x000000ff04047287 */ /* 0x000fc80008000000 */
[----:B------:R-:W-:Y:S01]  /*2b50*/  ULEA UR5, UR4, UR14, 0x3 ;  /* 0x0000000e04057291 */ /* 0x000fe2000f8e18ff */
[----:B------:R-:W-:-:S04]  /*2b60*/  LOP3.LUT R12, R12, UR6, RZ, 0x3c, !PT ;  /* 0x000000060c0c7c12 */ /* 0x000fc8000f8e3cff */
[----:B-1----:R-:W-:-:S04]  /*2b70*/  SHF.L.U32 R3, R12, 0x1f, RZ ;  /* 0x0000001f0c037819 */ /* 0x002fc800000006ff */
[----:B------:R-:W1:Y:S02]  /*2b80*/  SYNCS.PHASECHK.TRANS64.TRYWAIT P0, [UR5], R3 ;  /* 0x00000003ff0075a7 */ /* 0x000e640008001105 */
[----:B-1----:R-:W-:Y:S05]  /*2b90*/  @!P0 BRA `(.L_x_46) ;  /* 0x0000007400988947 */ /* 0x002fea0003800000 */
.L_x_157:
[----:B------:R-:W-:-:S04]  /*2ba0*/  UIADD3 UR4, UPT, UPT, UR4, 0x1, URZ ;  /* 0x0000000104047890 */ /* 0x000fc8000fffe0ff */
[----:B------:R-:W-:-:S04]  /*2bb0*/  UISETP.NE.AND UP0, UPT, UR4, 0x3, UPT ;  /* 0x000000030400788c */ /* 0x000fc8000bf05270 */
[----:B------:R-:W-:Y:S02]  /*2bc0*/  USEL UR5, URZ, 0x1, UP0 ;  /* 0x00000001ff057887 */ /* 0x000fe40008000000 */
[----:B------:R-:W-:-:S04]  /*2bd0*/  USEL UR4, UR4, URZ, UP0 ;  /* 0x000000ff04047287 */ /* 0x000fc80008000000 */
[----:B------:R-:W-:Y:S01]  /*2be0*/  ULEA UR4, UR4, UR14, 0x3 ;  /* 0x0000000e04047291 */ /* 0x000fe2000f8e18ff */
[----:B-1----:R-:W-:-:S04]  /*2bf0*/  LOP3.LUT R3, R12, UR5, RZ, 0x3c, !PT ;  /* 0x000000050c037c12 */ /* 0x002fc8000f8e3cff */
[----:B------:R-:W-:Y:S01]  /*2c00*/  SHF.L.U32 R3, R3, 0x1f, RZ ;  /* 0x0000001f03037819 */ /* 0x000fe200000006ff */
[----:B------:R-:W-:-:S07]  /*2c10*/  IMAD.U32 R0, RZ, RZ, UR4 ;  /* 0x00000004ff007e24 */ /* 0x000fce000f8e00ff */
.L_x_47:
[----:B-1----:R1:W2:Y:S02]  /*2c20*/  SYNCS.PHASECHK.TRANS64.TRYWAIT P0, [R0+URZ], R3 ;  /* 0x00000003000075a7 */ /* 0x0022a400080011ff */
[----:B--2---:R-:W-:Y:S05]  /*2c30*/  @!P0 NANOSLEEP.SYNCS 0x989680 ;  /* 0x009896800000895d */ /* 0x004fea0003900000 */
[----:B------:R-:W2:Y:S02]  /*2c40*/  @!P0 SYNCS.PHASECHK.TRANS64 P0, [R0+URZ], R3 ;  /* 0x00000003000085a7 */ /* 0x000ea400080010ff */
[----:B--2---:R-:W-:Y:S05]  /*2c50*/  @P0 EXIT ;  /* 0x000000000000094d */ /* 0x004fea0003800000 */
[----:B------:R-:W-:Y:S05]  /*2c60*/  BRA `(.L_x_47) ;  /* 0xfffffffc00ec7947 */ /* 0x000fea000383ffff */
.L_x_22:
[----:B------:R-:W-:-:S04]  /*2c70*/  UISETP.NE.AND UP0, UPT, UR47, URZ, UPT ;  /* 0x000000ff2f00728c */ /* 0x000fc8000bf05270 */
[----:B------:R-:W-:-:S09]  /*2c80*/  UISETP.NE.OR UP0, UPT, UR18, 0x1, UP0 ;  /* 0x000000011200788c */ /* 0x000fd20008705670 */
[----:B------:R-:W-:Y:S05]  /*2c90*/  BRA.U UP0, `(.L_x_48) ;  /* 0x0000000500487547 */ /* 0x000fea000b800000 */
[----:B------:R-:W-:Y:S01]  /*2ca0*/  ISETP.GE.U32.AND P2, PT, R0, 0x4, PT ;  /* 0x000000040000780c */ /* 0x000fe20003f46070 */
[----:B------:R-:W-:Y:S01]  /*2cb0*/  IMAD.MOV.U32 R12, RZ, RZ, 0x1 ;  /* 0x00000001ff0c7424 */ /* 0x000fe200078e00ff */
[----:B------:R-:W-:Y:S02]  /*2cc0*/  CS2R R10, SRZ ;  /* 0x00000000000a7805 */ /* 0x000fe4000001ff00 */
[----:B------:R-:W-:Y:S01]  /*2cd0*/  CS2R R8, SRZ ;  /* 0x0000000000087805 */ /* 0x000fe2000001ff00 */
[----:B------:R-:W-:Y:S01]  /*2ce0*/  UMOV UR6, 0x400 ;  /* 0x0000040000067882 */ /* 0x000fe20000000000 */
[----:B------:R-:W-:Y:S01]  /*2cf0*/  UMOV UR5, URZ ;  /* 0x000000ff00057c82 */ /* 0x000fe20008000000 */
[----:B------:R-:W-:-:S12]  /*2d00*/  ULEA UR6, UR47, UR6, 0x18 ;  /* 0x000000062f067291 */ /* 0x000fd8000f8ec0ff */
.L_x_52:
[----:B------:R-:W-:Y:S02]  /*2d10*/  LEA R2, R8, UR6, 0x3 ;  /* 0x0000000608027c11 */ /* 0x000fe4000f8e18ff */
[----:B------:R-:W-:-:S03]  /*2d20*/  SHF.L.U32 R5, R9, 0x1f, RZ ;  /* 0x0000001f09057819 */ /* 0x000fc600000006ff */
[----:B------:R-:W-:Y:S01]  /*2d30*/  VIADD R4, R2, 0xf0 ;  /* 0x000000f002047836 */ /* 0x000fe20000000000 */
[----:B------:R-:W1:Y:S02]  /*2d40*/  SYNCS.PHASECHK.TRANS64.TRYWAIT P0, [R2+URZ+0xe0], R5 ;  /* 0x0000e005020075a7 */ /* 0x000e6400080011ff */
[----:B-1----:R-:W-:Y:S05]  /*2d50*/  @!P0 BRA `(.L_x_49) ;  /* 0x0000007400408947 */ /* 0x002fea0003800000 */
.L_x_158:
[----:B------:R-:W-:Y:S01]  /*2d60*/  ULEA UR4, UR5, UR6, 0x3 ;  /* 0x0000000605047291 */ /* 0x000fe2000f8e18ff */
[----:B------:R-:W-:Y:S02]  /*2d70*/  PRMT R4, RZ, 0x654, R4 ;  /* 0x00000654ff047816 */ /* 0x000fe40000000004 */
[----:B-1----:R-:W-:Y:S01]  /*2d80*/  SHF.L.U32 R5, R12, 0x1f, RZ ;  /* 0x0000001f0c057819 */ /* 0x002fe200000006ff */
[----:B------:R-:W-:Y:S01]  /*2d90*/  UIADD3 UR7, UPT, UPT, UR4, 0x80, URZ ;  /* 0x0000008004077890 */ /* 0x000fe2000fffe0ff */
[----:B------:R1:W-:Y:S05]  /*2da0*/  SYNCS.ARRIVE.TRANS64.RED.A1T0 RZ, [R4+URZ], RZ ;  /* 0x000000ff04ff79a7 */ /* 0x0003ea00081004ff */
[----:B------:R-:W-:Y:S01]  /*2db0*/  IMAD.U32 R7, RZ, RZ, UR7 ;  /* 0x00000007ff077e24 */ /* 0x000fe2000f8e00ff */
[----:B------:R-:W2:Y:S04]  /*2dc0*/  SYNCS.PHASECHK.TRANS64.TRYWAIT P0, [UR4+0x90], R5 ;  /* 0x00009005ff0075a7 */ /* 0x000ea80008001104 */
[----:B------:R-:W-:Y:S01]  /*2dd0*/  PRMT R6, R0, 0x654, R7 ;  /* 0x0000065400067816 */ /* 0x000fe20000000007 */
[----:B-1----:R-:W-:Y:S01]  /*2de0*/  @!P2 IMAD.MOV.U32 R4, RZ, RZ, 0x10 ;  /* 0x00000010ff04a424 */ /* 0x002fe200078e00ff */
[----:B--2---:R-:W-:Y:S06]  /*2df0*/  @!P0 BRA `(.L_x_50) ;  /* 0x00000074002c8947 */ /* 0x004fec0003800000 */
.L_x_160:
[----:B------:R-:W-:Y:S01]  /*2e00*/  ULEA UR8, UR5, UR6, 0x4 ;  /* 0x0000000605087291 */ /* 0x000fe2000f8e20ff */
[----:B------:R-:W-:Y:S01]  /*2e10*/  SEL R3, R6, R3, !P2 ;  /* 0x0000000306037207 */ /* 0x000fe20005000000 */
[----:B------:R-:W-:Y:S01]  /*2e20*/  UIADD3 UR9, UPT, UPT, UR4, 0x80, URZ ;  /* 0x0000008004097890 */ /* 0x000fe2000fffe0ff */
[----:B-1----:R-:W-:Y:S01]  /*2e30*/  LEA R2, R11, UR6, 0x3 ;  /* 0x000000060b027c11 */ /* 0x002fe2000f8e18ff */
[----:B------:R-:W-:Y:S01]  /*2e40*/  UIADD3 UR8, UPT, UPT, UR8, 0x110, URZ ;  /* 0x0000011008087890 */ /* 0x000fe2000fffe0ff */
[----:B------:R-:W-:Y:S01]  /*2e50*/  SHF.L.U32 R5, R10, 0x1f, RZ ;  /* 0x0000001f0a057819 */ /* 0x000fe200000006ff */
[----:B------:R1:W-:Y:S01]  /*2e60*/  @!P2 SYNCS.ARRIVE.TRANS64.RED RZ, [R3+URZ], R4 ;  /* 0x0000000403ffa9a7 */ /* 0x0003e200080004ff */
[----:B------:R-:W-:Y:S01]  /*2e70*/  UIADD3 UR4, UPT, UPT, UR5, 0x1, URZ ;  /* 0x0000000105047890 */ /* 0x000fe2000fffe0ff */
[----:B------:R-:W-:-:S03]  /*2e80*/  VIADD R8, R8, 0x1 ;  /* 0x0000000108087836 */ /* 0x000fc60000000000 */
[----:B------:R-:W-:Y:S02]  /*2e90*/  UISETP.NE.AND UP0, UPT, UR4, 0x2, UPT ;  /* 0x000000020400788c */ /* 0x000fe4000bf05270 */
[----:B------:R-:W-:Y:S06]  /*2ea0*/  UGETNEXTWORKID.BROADCAST [UR8], [UR9] ;  /* 0x00000000080073ca */ /* 0x000fec0008000100 */
[----:B------:R-:W-:Y:S01]  /*2eb0*/  USEL UR7, URZ, 0x1, UP0 ;  /* 0x00000001ff077887 */ /* 0x000fe20008000000 */
[----:B------:R-:W-:Y:S01]  /*2ec0*/  ISETP.NE.AND P0, PT, R8, 0x2, PT ;  /* 0x000000020800780c */ /* 0x000fe20003f05270 */
[----:B------:R-:W-:Y:S01]  /*2ed0*/  USEL UR5, UR4, URZ, UP0 ;  /* 0x000000ff04057287 */ /* 0x000fe20008000000 */
[----:B------:R-:W2:Y:S03]  /*2ee0*/  SYNCS.PHASECHK.TRANS64.TRYWAIT P1, [R2+URZ+0x80], R5 ;  /* 0x00008005020075a7 */ /* 0x000ea600080211ff */
[----:B------:R-:W-:Y:S01]  /*2ef0*/  LOP3.LUT R12, R12, UR7, RZ, 0x3c, !PT ;  /* 0x000000070c0c7c12 */ /* 0x000fe2000f8e3cff */
[----:B-12---:R-:W-:Y:S07]  /*2f00*/  @!P1 BRA `(.L_x_51) ;  /* 0x0000007400009947 */ /* 0x006fee0003800000 */
.L_x_161:
[C---:B------:R-:W-:Y:S01]  /*2f10*/  LEA R4, R11.reuse, UR6, 0x4 ;  /* 0x000000060b047c11 */ /* 0x040fe2000f8e20ff */
[----:B-1----:R-:W-:Y:S01]  /*2f20*/  VIADD R2, R2, 0x90 ;  /* 0x0000009002027836 */ /* 0x002fe20000000000 */
[----:B------:R-:W-:Y:S01]  /*2f30*/  SEL R8, R8, RZ, P0 ;  /* 0x000000ff08087207 */ /* 0x000fe20000000000 */
[----:B------:R-:W-:-:S03]  /*2f40*/  VIADD R11, R11, 0x1 ;  /* 0x000000010b0b7836 */ /* 0x000fc60000000000 */
[----:B------:R-:W1:Y:S01]  /*2f50*/  LDS.128 R4, [R4+0x110] ;  /* 0x0001100004047984 */ /* 0x000e620000000c00 */
[----:B------:R-:W-:Y:S02]  /*2f60*/  PRMT R2, RZ, 0x654, R2 ;  /* 0x00000654ff027816 */ /* 0x000fe40000000002 */
[C---:B------:R-:W-:Y:S01]  /*2f70*/  ISETP.NE.AND P1, PT, R11.reuse, 0x2, PT ;  /* 0x000000020b00780c */ /* 0x040fe20003f25270 */
[----:B------:R-:W-:Y:S01]  /*2f80*/  @!PT LDS RZ, [RZ] ;  /* 0x00000000fffff984 */ /* 0x000fe20000000800 */
[----:B------:R-:W-:Y:S01]  /*2f90*/  @!PT LDS RZ, [RZ] ;  /* 0x00000000fffff984 */ /* 0x000fe20000000800 */
[----:B------:R-:W-:Y:S01]  /*2fa0*/  @!PT LDS RZ, [RZ] ;  /* 0x00000000fffff984 */ /* 0x000fe20000000800 */
[----:B------:R-:W-:Y:S01]  /*2fb0*/  @!PT LDS RZ, [RZ] ;  /* 0x00000000fffff984 */ /* 0x000fe20000000800 */
[----:B------:R2:W-:Y:S06]  /*2fc0*/  MEMBAR.ALL.CTA ;  /* 0x0000000000007992 */ /* 0x0005ec0000008000 */
[----:B--2---:R-:W2:Y:S01]  /*2fd0*/  FENCE.VIEW.ASYNC.S ;  /* 0x00000000000073c6 */ /* 0x004ea20000000000 */
[----:B------:R-:W-:Y:S01]  /*2fe0*/  SEL R11, R11, RZ, P1 ;  /* 0x000000ff0b0b7207 */ /* 0x000fe20000800000 */
[----:B--2---:R2:W-:Y:S01]  /*2ff0*/  SYNCS.ARRIVE.TRANS64.RED.A1T0 RZ, [R2+URZ], RZ ;  /* 0x000000ff02ff79a7 */ /* 0x0045e200081004ff */
[----:B-1----:R-:W-:-:S02]  /*3000*/  LOP3.LUT P3, RZ, R6, 0x1, RZ, 0xc0, !PT ;  /* 0x0000000106ff7812 */ /* 0x002fc4000786c0ff */
[----:B------:R-:W-:-:S04]  /*3010*/  SEL R5, RZ, 0x1, P1 ;  /* 0x00000001ff057807 */ /* 0x000fc80000800000 */
[----:B------:R-:W-:Y:S02]  /*3020*/  LOP3.LUT R10, R10, R5, RZ, 0x3c, !PT ;  /* 0x000000050a0a7212 */ /* 0x000fe400078e3cff */
[----:B--2---:R-:W-:-:S04]  /*3030*/  SEL R2, RZ, 0x1, P0 ;  /* 0x00000001ff027807 */ /* 0x004fc80000000000 */
[----:B------:R-:W-:Y:S01]  /*3040*/  LOP3.LUT R9, R9, R2, RZ, 0x3c, !PT ;  /* 0x0000000209097212 */ /* 0x000fe200078e3cff */
[----:B------:R-:W-:Y:S06]  /*3050*/  @P3 BRA `(.L_x_52) ;  /* 0xfffffffc002c3947 */ /* 0x000fec000383ffff */
[----:B------:R-:W-:Y:S01]  /*3060*/  ULEA UR4, UR5, UR6, 0x3 ;  /* 0x0000000605047291 */ /* 0x000fe2000f8e18ff */
[----:B------:R-:W-:-:S08]  /*3070*/  SHF.L.U32 R3, R12, 0x1f, RZ ;  /* 0x0000001f0c037819 */ /* 0x000fd000000006ff */
[----:B------:R-:W1:Y:S02]  /*3080*/  SYNCS.PHASECHK.TRANS64 P0, [UR4+0x90], R3 ;  /* 0x00009003ff0075a7 */ /* 0x000e640008001004 */
[----:B-1----:R-:W-:Y:S05]  /*3090*/  @P0 BRA `(.L_x_53) ;  /* 0x0000000000080947 */ /* 0x002fea0003800000 */
[----:B------:R-:W1:Y:S02]  /*30a0*/  SYNCS.PHASECHK.TRANS64.TRYWAIT P0, [UR4+0x90], R3 ;  /* 0x00009003ff0075a7 */ /* 0x000e640008001104 */
[----:B-1----:R-:W-:Y:S05]  /*30b0*/  @!P0 BRA `(.L_x_54) ;  /* 0x0000007000a88947 */ /* 0x002fea0003800000 */
.L_x_53:
[----:B------:R-:W-:-:S04]  /*30c0*/  UIADD3 UR7, UPT, UPT, UR5, 0x1, URZ ;  /* 0x0000000105077890 */ /* 0x000fc8000fffe0ff */
[----:B------:R-:W-:-:S04]  /*30d0*/  UISETP.NE.AND UP0, UPT, UR7, 0x2, UPT ;  /* 0x000000020700788c */ /* 0x000fc8000bf05270 */
[----:B------:R-:W-:Y:S02]  /*30e0*/  USEL UR8, URZ, 0x1, UP0 ;  /* 0x00000001ff087887 */ /* 0x000fe40008000000 */
[----:B------:R-:W-:-:S04]  /*30f0*/  USEL UR7, UR7, URZ, UP0 ;  /* 0x000000ff07077287 */ /* 0x000fc80008000000 */
[----:B------:R-:W-:Y:S01]  /*3100*/  ULEA UR7, UR7, UR6, 0x3 ;  /* 0x0000000607077291 */ /* 0x000fe2000f8e18ff */
[----:B-1----:R-:W-:-:S04]  /*3110*/  LOP3.LUT R3, R12, UR8, RZ, 0x3c, !PT ;  /* 0x000000080c037c12 */ /* 0x002fc8000f8e3cff */
[----:B------:R-:W-:-:S04]  /*3120*/  SHF.L.U32 R0, R3, 0x1f, RZ ;  /* 0x0000001f03007819 */ /* 0x000fc800000006ff */
[----:B------:R-:W1:Y:S02]  /*3130*/  SYNCS.PHASECHK.TRANS64 P0, [UR7+0x90], R0 ;  /* 0x00009000ff0075a7 */ /* 0x000e640008001007 */
[----:B-1----:R-:W-:Y:S05]  /*3140*/  @P0 EXIT ;  /* 0x000000000000094d */ /* 0x002fea0003800000 */
[----:B------:R-:W-:Y:S02]  /*3150*/  SHF.L.U32 R3, R3, 0x1f, RZ ;  /* 0x0000001f03037819 */ /* 0x000fe400000006ff */
[----:B------:R-:W-:-:S07]  /*3160*/  MOV R0, UR7 ;  /* 0x0000000700007c02 */ /* 0x000fce0008000f00 */
.L_x_55:
[----:B-1----:R1:W2:Y:S02]  /*3170*/  SYNCS.PHASECHK.TRANS64.TRYWAIT P0, [R0+URZ+0x90], R3 ;  /* 0x00009003000075a7 */ /* 0x0022a400080011ff */
[----:B--2---:R-:W-:Y:S05]  /*3180*/  @!P0 NANOSLEEP.SYNCS 0x989680 ;  /* 0x009896800000895d */ /* 0x004fea0003900000 */
[----:B------:R-:W2:Y:S02]  /*3190*/  @!P0 SYNCS.PHASECHK.TRANS64 P0, [R0+URZ+0x90], R3 ;  /* 0x00009003000085a7 */ /* 0x000ea400080010ff */
[----:B--2---:R-:W-:Y:S05]  /*31a0*/  @P0 EXIT ;  /* 0x000000000000094d */ /* 0x004fea0003800000 */
[----:B------:R-:W-:Y:S05]  /*31b0*/  BRA `(.L_x_55) ;  /* 0xfffffffc00ec7947 */ /* 0x000fea000383ffff */
.L_x_48:
[----:B------:R-:W-:Y:S05]  /*31c0*/  BRA.U UP4, `(.L_x_56) ;  /* 0x0000001504487547 */ /* 0x000fea000b800000 */
[----:B------:R-:W-:Y:S01]  /*31d0*/  UMOV UR4, 0x40 ;  /* 0x0000004000047882 */ /* 0x000fe20000000000 */
[----:B------:R-:W-:Y:S01]  /*31e0*/  NOP ;  /* 0x0000000000007918 */ /* 0x000fe20000000000 */
[----:B------:R-:W-:Y:S01]  /*31f0*/  ULEA UR5, UR47, UR4, 0x18 ;  /* 0x000000042f057291 */ /* 0x000fe2000f8ec0ff */
[----:B------:R-:W-:Y:S02]  /*3200*/  UMOV UR6, 0x400 ;  /* 0x0000040000067882 */ /* 0x000fe40000000000 */
[----:B------:R-:W-:-:S06]  /*3210*/  ULEA UR6, UR47, UR6, 0x18 ;  /* 0x000000062f067291 */ /* 0x000fcc000f8ec0ff */
[----:B------:R-:W1:Y:S02]  /*3220*/  LDS.U8 R0, [UR5+0x1c] ;  /* 0x00001c05ff007984 */ /* 0x000e640008000000 */
[----:B-1----:R-:W-:-:S13]  /*3230*/  ISETP.NE.AND P0, PT, R0, RZ, PT ;  /* 0x000000ff0000720c */ /* 0x002fda0003f05270 */
[----:B------:R-:W-:Y:S05]  /*3240*/  @P0 BRA `(.L_x_57) ;  /* 0x0000000400080947 */ /* 0x000fea0003800000 */
[----:B------:R-:W-:Y:S02]  /*3250*/  UISETP.NE.U32.AND UP1, UPT, UR68, 0x1, UPT ;  /* 0x000000014400788c */ /* 0x000fe4000bf25070 */
[----:B------:R-:W-:-:S07]  /*3260*/  UIADD3 UR7, UPT, UPT, UR5, 0x8, URZ ;  /* 0x0000000805077890 */ /* 0x000fce000fffe0ff */
[----:B------:R-:W-:Y:S05]  /*3270*/  BRA.U !UP1, `(.L_x_58) ;  /* 0x00000001099c7547 */ /* 0x000fea000b800000 */
[----:B------:R-:W-:Y:S01]  /*3280*/  ELECT P0, URZ, PT ;  /* 0x0000000000ff782f */ /* 0x000fe20003800000 */
[----:B------:R-:W-:-:S12]  /*3290*/  BSSY B0, `(.L_x_58) ;  /* 0x0000025000007945 */ /* 0x000fd80003800000 */
[----:B------:R-:W-:Y:S05]  /*32a0*/  @!P0 BRA `(.L_x_59) ;  /* 0x00000000008c8947 */ /* 0x000fea0003800000 */
[----:B------:R-:W-:-:S05]  /*32b0*/  UMOV UR4, 0x10 ;  /* 0x0000001000047882 */ /* 0x000fca0000000000 */
[----:B------:R-:W-:Y:S04]  /*32c0*/  DEPBAR.LE SB1, 0x36 ;  /* 0x00009d800000791a */ /* 0x000fe80000000000 */
[----:B------:R-:W1:Y:S02]  /*32d0*/  UTCATOMSWS.2CTA.FIND_AND_SET.ALIGN UP0, UR4, UR4 ;  /* 0x00000004000475e3 */ /* 0x000e640008200800 */
[----:B-1----:R-:W-:Y:S01]  /*32e0*/  MOV R11, UR4 ;  /* 0x00000004000b7c02 */ /* 0x002fe20008000f00 */
[----:B------:R-:W-:Y:S06]  /*32f0*/  BRA.U UP0, `(.L_x_60) ;  /* 0x0000000100187547 */ /* 0x000fec000b800000 */
.L_x_61:
[----:B------:R-:W-:Y:S05]  /*3300*/  NANOSLEEP 0x64 ;  /* 0x000000640000795d */ /* 0x000fea0003800000 */
[----:B------:R-:W-:-:S05]  /*3310*/  UMOV UR4, 0x10 ;  /* 0x0000001000047882 */ /* 0x000fca0000000000 */
[----:B------:R-:W-:Y:S04]  /*3320*/  DEPBAR.LE SB1, 0x36 ;  /* 0x00009d800000791a */ /* 0x000fe80000000000 */
[----:B------:R-:W1:Y:S02]  /*3330*/  UTCATOMSWS.2CTA.FIND_AND_SET.ALIGN UP0, UR4, UR4 ;  /* 0x00000004000475e3 */ /* 0x000e640008200800 */
[----:B-1----:R-:W-:Y:S01]  /*3340*/  MOV R11, UR4 ;  /* 0x00000004000b7c02 */ /* 0x002fe20008000f00 */
[----:B------:R-:W-:Y:S05]  /*3350*/  BRA.U !UP0, `(.L_x_61) ;  /* 0xfffffffd08e87547 */ /* 0x000fea000b83ffff */
.L_x_60:
[----:B------:R-:W1:Y:S01]  /*3360*/  LDS R7, [UR5+0x10] ;  /* 0x00001005ff077984 */ /* 0x000e620008000800 */
[----:B------:R-:W-:Y:S01]  /*3370*/  IMAD.U32 R5, RZ, RZ, UR6 ;  /* 0x00000006ff057e24 */ /* 0x000fe2000f8e00ff */
[----:B------:R-:W-:-:S03]  /*3380*/  MOV R4, UR69 ;  /* 0x0000004500047c02 */ /* 0x000fc60008000f00 */
[----:B------:R-:W-:Y:S01]  /*3390*/  VIADD R5, R5, 0x130 ;  /* 0x0000013005057836 */ /* 0x000fe20000000000 */
[----:B-1----:R-:W-:-:S04]  /*33a0*/  SHF.L.U32 R7, R7, 0x1f, RZ ;  /* 0x0000001f07077819 */ /* 0x002fc800000006ff */
[----:B------:R-:W1:Y:S02]  /*33b0*/  SYNCS.PHASECHK.TRANS64.TRYWAIT P0, [UR5+0x8], R7 ;  /* 0x00000807ff0075a7 */ /* 0x000e640008001105 */
[----:B-1----:R-:W-:Y:S05]  /*33c0*/  @P0 BRA `(.L_x_62) ;  /* 0x0000000000080947 */ /* 0x002fea0003800000 */
[----:B------:R-:W1:Y:S02]  /*33d0*/  SYNCS.PHASECHK.TRANS64.TRYWAIT P0, [UR5+0x8], R7 ;  /* 0x00000807ff0075a7 */ /* 0x000e640008001105 */
[----:B-1----:R-:W-:Y:S05]  /*33e0*/  @!P0 BRA `(.L_x_63) ;  /* 0x0000006c00f48947 */ /* 0x002fea0003800000 */
.L_x_62:
[----:B-1----:R-:W-:Y:S01]  /*33f0*/  HFMA2 R0, -RZ, RZ, 0, 5.9604644775390625e-08 ;  /* 0x00000001ff007431 */ /* 0x002fe200000001ff */
[----:B------:R-:W-:Y:S01]  /*3400*/  UPRMT UR4, UR69, 0x654, UR7 ;  /* 0x0000065445047896 */ /* 0x000fe20008000007 */
[----:B------:R-:W-:Y:S01]  /*3410*/  IMAD.MOV.U32 R8, RZ, RZ, 0xffff ;  /* 0x0000ffffff087424 */ /* 0x000fe200078e00ff */
[----:B------:R-:W-:Y:S01]  /*3420*/  PRMT R4, R4, 0x654, R5 ;  /* 0x0000065404047816 */ /* 0x000fe20000000005 */
[----:B------:R-:W-:Y:S02]  /*3430*/  IMAD.MOV.U32 R6, RZ, RZ, 0x4 ;  /* 0x00000004ff067424 */ /* 0x000fe400078e00ff */
[----:B------:R-:W-:Y:S01]  /*3440*/  IMAD.SHL.U32 R9, R11, 0x20, RZ ;  /* 0x000000200b097824 */ /* 0x000fe200078e00ff */
[----:B------:R-:W-:Y:S02]  /*3450*/  MOV R5, UR4 ;  /* 0x0000000400057c02 */ /* 0x000fe40008000f00 */
[-C--:B------:R-:W-:Y:S01]  /*3460*/  SHF.L.U32 R8, R8, R11.reuse, RZ ;  /* 0x0000000b08087219 */ /* 0x080fe200000006ff */
[----:B------:R1:W-:Y:S01]  /*3470*/  SYNCS.ARRIVE.TRANS64.RED RZ, [UR4], R6 ;  /* 0x00000006ffff79a7 */ /* 0x0003e20008000404 */
[----:B------:R-:W-:Y:S01]  /*3480*/  SHF.L.U32 R7, R0, R11, RZ ;  /* 0x0000000b00077219 */ /* 0x000fe200000006ff */
[----:B------:R1:W-:Y:S04]  /*3490*/  STS [UR6+0x130], R9 ;  /* 0x00013009ff007988 */ /* 0x0003e80008000806 */
[----:B------:R1:W-:Y:S04]  /*34a0*/  STAS [R4.64], R11 ;  /* 0x0000000b04007dbd */ /* 0x0003e8000c0008ff */
[----:B------:R1:W-:Y:S04]  /*34b0*/  ATOMS.OR RZ, [UR5+0x14], R8 ;  /* 0x00001408ffff798c */ /* 0x0003e8000b000005 */
[----:B------:R1:W-:Y:S04]  /*34c0*/  ATOMS.OR RZ, [UR5+0x18], R7 ;  /* 0x00001807ffff798c */ /* 0x0003e8000b000005 */
[----:B------:R1:W-:Y:S02]  /*34d0*/  ATOMS.XOR RZ, [UR5+0x10], R0 ;  /* 0x00001000ffff798c */ /* 0x0003e4000b800005 */
.L_x_59:
[----:B------:R-:W-:Y:S05]  /*34e0*/  BSYNC B0 ;  /* 0x0000000000007941 */ /* 0x000fea0003800000 */
.L_x_58:
[----:B------:R-:W-:Y:S05]  /*34f0*/  BRA.U UP1, `(.L_x_64) ;  /* 0x00000001016c7547 */ /* 0x000fea000b800000 */
[----:B------:R-:W-:-:S03]  /*3500*/  UMOV UR4, 0xffffffff ;  /* 0xffffffff00047882 */ /* 0x000fc60000000000 */
[----:B------:R-:W-:Y:S05]  /*3510*/  BRA.DIV UR4, `(.L_x_65) ;  /* 0x0000006e04c07947 */ /* 0x000fea000b800000 */
[----:B------:R-:W-:-:S13]  /*3520*/  ELECT P0, URZ, PT ;  /* 0x0000000000ff782f */ /* 0x000fda0003800000 */
.L_x_165:
[----:B------:R-:W-:Y:S05]  /*3530*/  @!P0 BRA `(.L_x_64) ;  /* 0x00000000005c8947 */ /* 0x000fea0003800000 */
[----:B-1----:R-:W1:Y:S02]  /*3540*/  LDS R5, [UR5+0x10] ;  /* 0x00001005ff057984 */ /* 0x002e640008000800 */
[----:B-1----:R-:W-:-:S04]  /*3550*/  SHF.L.U32 R5, R5, 0x1f, RZ ;  /* 0x0000001f05057819 */ /* 0x002fc800000006ff */
[----:B------:R-:W1:Y:S02]  /*3560*/  SYNCS.PHASECHK.TRANS64.TRYWAIT P0, [UR5+0x8], R5 ;  /* 0x00000805ff0075a7 */ /* 0x000e640008001105 */
[----:B-1----:R-:W-:Y:S05]  /*3570*/  @P0 BRA `(.L_x_66) ;  /* 0x0000000000080947 */ /* 0x002fea0003800000 */
[----:B------:R-:W1:Y:S02]  /*3580*/  SYNCS.PHASECHK.TRANS64.TRYWAIT P0, [UR5+0x8], R5 ;  /* 0x00000805ff0075a7 */ /* 0x000e640008001105 */
[----:B-1----:R-:W-:Y:S05]  /*3590*/  @!P0 BRA `(.L_x_67) ;  /* 0x0000006c00c48947 */ /* 0x002fea0003800000 */
.L_x_66:
[----:B------:R-:W2:Y:S01]  /*35a0*/  LDS R7, [UR6+0x130] ;  /* 0x00013006ff077984 */ /* 0x000ea20008000800 */
[----:B-1----:R-:W-:Y:S02]  /*35b0*/  HFMA2 R0, -RZ, RZ, 0, 5.9604644775390625e-08 ;  /* 0x00000001ff007431 */ /* 0x002fe400000001ff */
[----:B------:R-:W-:Y:S01]  /*35c0*/  IMAD.MOV.U32 R4, RZ, RZ, 0xffff ;  /* 0x0000ffffff047424 */ /* 0x000fe200078e00ff */
[----:B------:R-:W-:Y:S01]  /*35d0*/  UPRMT UR4, UR69, 0x654, UR7 ;  /* 0x0000065445047896 */ /* 0x000fe20008000007 */
[----:B--2---:R-:W-:-:S03]  /*35e0*/  IMAD.SHL.U32 R5, R7, 0x20, RZ ;  /* 0x0000002007057824 */ /* 0x004fc600078e00ff */
[-C--:B------:R-:W-:Y:S02]  /*35f0*/  SHF.L.U32 R4, R4, R7.reuse, RZ ;  /* 0x0000000704047219 */ /* 0x080fe400000006ff */
[----:B------:R-:W-:Y:S01]  /*3600*/  SHF.L.U32 R7, R0, R7, RZ ;  /* 0x0000000700077219 */ /* 0x000fe200000006ff */
[----:B------:R2:W-:Y:S04]  /*3610*/  STS [UR6+0x130], R5 ;  /* 0x00013005ff007988 */ /* 0x0005e80008000806 */
[----:B------:R2:W-:Y:S04]  /*3620*/  ATOMS.OR RZ, [UR5+0x14], R4 ;  /* 0x00001404ffff798c */ /* 0x0005e8000b000005 */
[----:B------:R2:W-:Y:S01]  /*3630*/  ATOMS.OR RZ, [UR5+0x18], R7 ;  /* 0x00001807ffff798c */ /* 0x0005e2000b000005 */
[----:B------:R-:W-:Y:S03]  /*3640*/  SYNCS.ARRIVE.TRANS64.RED.A1T0 RZ, [UR4], RZ ;  /* 0x000000ffffff79a7 */ /* 0x000fe60008100404 */
[----:B------:R2:W-:Y:S01]  /*3650*/  ATOMS.XOR RZ, [UR5+0x10], R0 ;  /* 0x00001000ffff798c */ /* 0x0005e2000b800005 */
[----:B------:R-:W-:Y:S05]  /*3660*/  BRA `(.L_x_64) ;  /* 0x0000000000107947 */ /* 0x000fea0003800000 */
.L_x_57:
[----:B------:R-:W-:Y:S02]  /*3670*/  MOV R0, 0xffffffff ;  /* 0xffffffff00007802 */ /* 0x000fe40000000f00 */
[----:B------:R-:W-:-:S03]  /*3680*/  MOV R4, 0x36b0 ;  /* 0x000036b000047802 */ /* 0x000fc60000000f00 */
[----:B------:R1:W-:Y:S04]  /*3690*/  STS [UR6+0x130], R0 ;  /* 0x00013000ff007988 */ /* 0x0003e80008000806 */
[----:B-1---5:R-:W-:Y:S05]  /*36a0*/  CALL.REL.NOINC `($__internal_1_$__cuda_sm10x_tcgen05_guardrail_trap_phase_invalid_during_alloc) ;  /* 0x0000007400987944 */ /* 0x022fea0003c00000 */
.L_x_64:
[----:B------:R-:W-:Y:S05]  /*36b0*/  WARPSYNC.ALL ;  /* 0x0000000000007948 */ /* 0x000fea0003800000 */
[----:B------:R-:W3:Y:S01]  /*36c0*/  S2UR UR4, SR_CgaCtaId ;  /* 0x00000000000479c3 */ /* 0x000ee20000008800 */
[----:B------:R-:W-:Y:S01]  /*36d0*/  UMOV UR41, 0x400 ;  /* 0x0000040000297882 */ /* 0x000fe20000000000 */
[----:B------:R-:W-:-:S06]  /*36e0*/  NOP ;  /* 0x0000000000007918 */ /* 0x000fcc0000000000 */
[----:B------:R-:W-:Y:S06]  /*36f0*/  BAR.ARV 0x6, 0xa0 ;  /* 0x0182800000007b1d */ /* 0x000fec0000002000 */
[----:B------:R-:W4:Y:S01]  /*3700*/  LDCU UR6, c[0x0][0x38c] ;  /* 0x00007180ff0677ac */ /* 0x000f220008000800 */
[----:B------:R-:W-:Y:S01]  /*3710*/  LOP3.LUT R3, R3, 0xffff, RZ, 0xc0, !PT ;  /* 0x0000ffff03037812 */ /* 0x000fe200078ec0ff */
[----:B-1----:R-:W-:Y:S01]  /*3720*/  IMAD.MOV.U32 R9, RZ, RZ, 0x1 ;  /* 0x00000001ff097424 */ /* 0x002fe200078e00ff */
[----:B------:R-:W-:Y:S01]  /*3730*/  LOP3.LUT R2, R2, 0xffff, RZ, 0xc0, !PT ;  /* 0x0000ffff02027812 */ /* 0x000fe200078ec0ff */
[----:B------:R-:W-:Y:S01]  /*3740*/  IMAD.MOV.U32 R8, RZ, RZ, RZ ;  /* 0x000000ffff087224 */ /* 0x000fe200078e00ff */
[----:B------:R-:W-:Y:S01]  /*3750*/  R2UR UR43, R3 ;  /* 0x00000000032b72ca */ /* 0x000fe200000e0000 */
[----:B------:R-:W-:Y:S01]  /*3760*/  UMOV UR47, URZ ;  /* 0x000000ff002f7c82 */ /* 0x000fe20008000000 */
[----:B------:R-:W-:-:S02]  /*3770*/  R2UR UR65, R2 ;  /* 0x00000000024172ca */ /* 0x000fc400000e0000 */
[----:B------:R-:W-:Y:S01]  /*3780*/  CS2R R2, SRZ ;  /* 0x0000000000027805 */ /* 0x000fe2000001ff00 */
[----:B------:R-:W-:Y:S01]  /*3790*/  UMOV UR38, URZ ;  /* 0x000000ff00267c82 */ /* 0x000fe20008000000 */
[----:B---3--:R-:W-:Y:S01]  /*37a0*/  ULEA UR41, UR4, UR41, 0x18 ;  /* 0x0000002904297291 */ /* 0x008fe2000f8ec0ff */
[----:B------:R-:W-:Y:S01]  /*37b0*/  UMOV UR37, URZ ;  /* 0x000000ff00257c82 */ /* 0x000fe20008000000 */
[----:B------:R-:W-:Y:S02]  /*37c0*/  UISETP.NE.AND UP3, UPT, UR68, URZ, UPT ;  /* 0x000000ff4400728c */ /* 0x000fe4000bf65270 */
[----:B------:R-:W-:Y:S02]  /*37d0*/  UIADD3 UR5, UPT, UPT, UR41, 0x8400, URZ ;  /* 0x0000840029057890 */ /* 0x000fe4000fffe0ff */
[----:B------:R-:W-:-:S03]  /*37e0*/  UIADD3 UR4, UPT, UPT, UR41, 0x14400, URZ ;  /* 0x0001440029047890 */ /* 0x000fc6000fffe0ff */
[----:B--2---:R-:W1:Y:S01]  /*37f0*/  LDS R0, [UR41+0x130] ;  /* 0x00013029ff007984 */ /* 0x004e620008000800 */
[----:B----4-:R-:W-:Y:S02]  /*3800*/  UIADD3 UR6, UPT, UPT, UR6, 0x7f, URZ ;  /* 0x0000007f06067890 */ /* 0x010fe4000fffe0ff */
[----:B------:R-:W-:Y:S02]  /*3810*/  USHF.R.U32.HI UR5, URZ, 0x4, UR5 ;  /* 0x00000004ff057899 */ /* 0x000fe40008011605 */
[----:B------:R-:W-:Y:S02]  /*3820*/  USHF.R.S32.HI UR64, URZ, 0x1f, UR6 ;  /* 0x0000001fff407899 */ /* 0x000fe40008011406 */
[----:B------:R-:W-:Y:S02]  /*3830*/  USHF.R.U32.HI UR4, URZ, 0x4, UR4 ;  /* 0x00000004ff047899 */ /* 0x000fe40008011604 */
[----:B------:R-:W-:Y:S02]  /*3840*/  ULEA.HI UR64, UR64, UR6, URZ, 0x7 ;  /* 0x0000000640407291 */ /* 0x000fe4000f8f38ff */
[----:B------:R-:W-:-:S02]  /*3850*/  ULOP3.LUT UR5, UR5, 0x3fff, URZ, 0xc0, !UPT ;  /* 0x00003fff05057892 */ /* 0x000fc4000f8ec0ff */
[----:B------:R-:W-:Y:S02]  /*3860*/  USHF.R.S32.HI UR64, URZ, 0x7, UR64 ;  /* 0x00000007ff407899 */ /* 0x000fe40008011440 */
[----:B------:R-:W-:Y:S02]  /*3870*/  ULOP3.LUT UR45, UR4, 0x3fff, URZ, 0xc0, !UPT ;  /* 0x00003fff042d7892 */ /* 0x000fe4000f8ec0ff */
[----:B------:R-:W-:Y:S01]  /*3880*/  UISETP.LT.AND UP0, UPT, UR64, 0x1, UPT ;  /* 0x000000014000788c */ /* 0x000fe2000bf01270 */
[----:B------:R-:W-:Y:S01]  /*3890*/  UMOV UR62, 0x0 ;  /* 0x00000000003e7882 */ /* 0x000fe20000000000 */
        /* <DEDUP_REMOVED lines=9> */
[----:B------:R-:W-:-:S02]  /*3930*/  ULOP3.LUT UR44, UR5, 0x10000, URZ, 0xfc, !UPT ;  /* 0x00010000052c7892 */ /* 0x000fc4000f8efcff */
[----:B------:R-:W-:Y:S02]  /*3940*/  ULOP3.LUT UR45, UR45, 0x10000, URZ, 0xfc, !UPT ;  /* 0x000100002d2d7892 */ /* 0x000fe4000f8efcff */
[----:B------:R-:W-:Y:S01]  /*3950*/  USEL UR66, UR64, 0x1, !UP0 ;  /* 0x0000000140427887 */ /* 0x000fe2000c000000 */
[----:B------:R-:W-:Y:S01]  /*3960*/  UMOV UR52, 0x0 ;  /* 0x0000000000347882 */ /* 0x000fe20000000000 */
[----:B------:R-:W-:Y:S01]  /*3970*/  UMOV UR53, 0x8400010 ;  /* 0x0840001000357882 */ /* 0x000fe20000000000 */
[----:B------:R-:W-:Y:S01]  /*3980*/  UMOV UR50, 0x0 ;  /* 0x0000000000327882 */ /* 0x000fe20000000000 */
[----:B------:R-:W-:Y:S01]  /*3990*/  UMOV UR51, 0x8400010 ;  /* 0x0840001000337882 */ /* 0x000fe20000000000 */
[----:B------:R-:W-:Y:S01]  /*39a0*/  UMOV UR48, 0x0 ;  /* 0x0000000000307882 */ /* 0x000fe20000000000 */
[----:B-1----:R-:W-:Y:S01]  /*39b0*/  R2UR UR67, R0 ;  /* 0x00000000004372ca */ /* 0x002fe200000e0000 */
[----:B------:R-:W-:-:S14]  /*39c0*/  UMOV UR49, 0x8400010 ;  /* 0x0840001000317882 */ /* 0x000fdc0000000000 */
.L_x_75:
[C---:B------:R-:W-:Y:S02]  /*39d0*/  LEA R0, R8.reuse, UR41, 0x3 ;  /* 0x0000002908007c11 */ /* 0x040fe4000f8e18ff */
[----:B------:R-:W-:Y:S02]  /*39e0*/  SHF.L.U32 R5, R3, 0x1f, RZ ;  /* 0x0000001f03057819 */ /* 0x000fe400000006ff */
[----:B------:R-:W-:Y:S02]  /*39f0*/  LEA R4, R8, UR41, 0x4 ;  /* 0x0000002908047c11 */ /* 0x000fe4000f8e20ff */
[----:B------:R-:W1:Y:S02]  /*3a00*/  SYNCS.PHASECHK.TRANS64.TRYWAIT P0, [R0+URZ+0x80], R5 ;  /* 0x00008005000075a7 */ /* 0x000e6400080011ff */
[----:B-1-3--:R-:W-:Y:S05]  /*3a10*/  @!P0 BRA `(.L_x_68) ;  /* 0x0000006800bc8947 */ /* 0x00afea0003800000 */
.L_x_166:
[----:B-1----:R-:W1:Y:S01]  /*3a20*/  LDS.128 R4, [R4+0x110] ;  /* 0x0001100004047984 */ /* 0x002e620000000c00 */
[----:B------:R-:W-:Y:S02]  /*3a30*/  VIADD R0, R0, 0x90 ;  /* 0x0000009000007836 */ /* 0x000fe40000000000 */
[----:B------:R-:W-:Y:S01]  /*3a40*/  VIADD R8, R8, 0x1 ;  /* 0x0000000108087836 */ /* 0x000fe20000000000 */
[----:B------:R-:W-:Y:S01]  /*3a50*/  @!PT LDS RZ, [RZ] ;  /* 0x00000000fffff984 */ /* 0x000fe20000000800 */
[----:B------:R-:W-:Y:S01]  /*3a60*/  @!PT LDS RZ, [RZ] ;  /* 0x00000000fffff984 */ /* 0x000fe20000000800 */
[----:B------:R-:W-:Y:S01]  /*3a70*/  @!PT LDS RZ, [RZ] ;  /* 0x00000000fffff984 */ /* 0x000fe20000000800 */
[----:B------:R-:W-:Y:S01]  /*3a80*/  @!PT LDS RZ, [RZ] ;  /* 0x00000000fffff984 */ /* 0x000fe20000000800 */
[----:B------:R2:W-:Y:S06]  /*3a90*/  MEMBAR.ALL.CTA ;  /* 0x0000000000007992 */ /* 0x0005ec0000008000 */
[----:B--2---:R-:W2:Y:S01]  /*3aa0*/  FENCE.VIEW.ASYNC.S ;  /* 0x00000000000073c6 */ /* 0x004ea20000000000 */
[----:B------:R-:W-:-:S04]  /*3ab0*/  PRMT R0, RZ, 0x654, R0 ;  /* 0x00000654ff007816 */ /* 0x000fc80000000000 */
[----:B--2---:R2:W-:Y:S01]  /*3ac0*/  SYNCS.ARRIVE.TRANS64.RED.A1T0 RZ, [R0+URZ], RZ ;  /* 0x000000ff00ff79a7 */ /* 0x0045e200081004ff */
[----:B-1----:R-:W-:Y:S01]  /*3ad0*/  LOP3.LUT P1, RZ, R6, 0x1, RZ, 0xc0, !PT ;  /* 0x0000000106ff7812 */ /* 0x002fe2000782c0ff */
[----:B--2---:R-:W-:-:S12]  /*3ae0*/  BRA.U UP3, `(.L_x_69) ;  /* 0x0000000503587547 */ /* 0x004fd8000b800000 */
[----:B------:R-:W1:Y:S01]  /*3af0*/  LDCU UR4, c[0x0][0x38c] ;  /* 0x00007180ff0477ac */ /* 0x000e620008000800 */
[----:B------:R-:W-:Y:S02]  /*3b00*/  PLOP3.LUT P2, PT, PT, PT, PT, 0x80, 0x8 ;  /* 0x000000000008781c */ /* 0x000fe40003f4f070 */
[----:B------:R-:W-:Y:S01]  /*3b10*/  SHF.L.U32 R5, R9, 0x1f, RZ ;  /* 0x0000001f09057819 */ /* 0x000fe200000006ff */
[----:B------:R-:W-:Y:S02]  /*3b20*/  ULEA UR46, UR47, UR41, 0x3 ;  /* 0x000000292f2e7291 */ /* 0x000fe4000f8e18ff */
[----:B------:R-:W-:Y:S02]  /*3b30*/  ULEA UR36, UR47, UR67, 0x7 ;  /* 0x000000432f247291 */ /* 0x000fe4000f8e38ff */
[----:B-1----:R-:W-:-:S06]  /*3b40*/  UISETP.GE.AND UP0, UPT, UR4, 0x1, UPT ;  /* 0x000000010400788c */ /* 0x002fcc000bf06270 */
[----:B------:R-:W-:-:S05]  /*3b50*/  PLOP3.LUT P0, PT, PT, PT, UP0, 0x80, 0x8 ;  /* 0x000000000008781c */ /* 0x000fca0003f0f008 */
[----:B------:R-:W-:-:S08]  /*3b60*/  @UP0 ULEA UR4, UR38, UR41, 0x3 ;  /* 0x0000002926040291 */ /* 0x000fd0000f8e18ff */
[----:B------:R-:W-:-:S04]  /*3b70*/  @P0 SHF.L.U32 R0, R2, 0x1f, RZ ;  /* 0x0000001f02000819 */ /* 0x000fc800000006ff */
[----:B------:R1:W2:Y:S01]  /*3b80*/  @P0 SYNCS.PHASECHK.TRANS64.TRYWAIT P2, [UR4], R0 ;  /* 0x00000000ff0005a7 */ /* 0x0002a20008041104 */
[----:B------:R-:W3:Y:S02]  /*3b90*/  SYNCS.PHASECHK.TRANS64.TRYWAIT P0, [UR46+0xc0], R5 ;  /* 0x0000c005ff0075a7 */ /* 0x000ee4000800112e */
[----:B-123--:R-:W-:Y:S05]  /*3ba0*/  @!P0 BRA `(.L_x_70) ;  /* 0x00000068006c8947 */ /* 0x00efea0003800000 */
.L_x_168:
[----:B------:R-:W-:Y:S01]  /*3bb0*/  UMOV UR42, UR37 ;  /* 0x00000025002a7c82 */ /* 0x000fe20008000000 */
[----:B------:R-:W-:Y:S05]  /*3bc0*/  BRA.U !UP0, `(.L_x_71) ;  /* 0x0000000508107547 */ /* 0x000fea000b800000 */
[----:B------:R-:W-:Y:S02]  /*3bd0*/  UIADD3 UR42, UPT, UPT, UR66, UR37, URZ ;  /* 0x00000025422a7290 */ /* 0x000fe4000fffe0ff */
[----:B------:R-:W-:Y:S01]  /*3be0*/  UPLOP3.LUT UP2, UPT, UPT, UPT, UPT, 0x40, 0x4 ;  /* 0x000000000004789c */ /* 0x000fe20003f4e870 */
[----:B------:R-:W-:Y:S01]  /*3bf0*/  UMOV UR39, UR64 ;  /* 0x0000004000277c82 */ /* 0x000fe20008000000 */
[----:B------:R-:W-:-:S09]  /*3c00*/  UMOV UR5, UR38 ;  /* 0x0000002600057c82 */ /* 0x000fd20008000000 */
.L_x_74:
[----:B------:R-:W-:Y:S01]  /*3c10*/  ULEA UR7, UR5, UR41, 0x3 ;  /* 0x0000002905077291 */ /* 0x000fe2000f8e18ff */
[----:B--23--:R-:W-:Y:S11]  /*3c20*/  @P2 BRA `(.L_x_72) ;  /* 0x00000000000c2947 */ /* 0x00cff60003800000 */
[----:B-1----:R-:W-:Y:S04]  /*3c30*/  SHF.L.U32 R5, R2, 0x1f, RZ ;  /* 0x0000001f02057819 */ /* 0x002fe800000006ff */
[----:B------:R-:W1:Y:S02]  /*3c40*/  SYNCS.PHASECHK.TRANS64.TRYWAIT P0, [UR7], R5 ;  /* 0x00000005ff0075a7 */ /* 0x000e640008001107 */
[----:B-1----:R-:W-:Y:S05]  /*3c50*/  @!P0 BRA `(.L_x_73) ;  /* 0x0000006800588947 */ /* 0x002fea0003800000 */
.L_x_72:
[----:B------:R-:W-:Y:S01]  /*3c60*/  UISETP.NE.AND UP0, UPT, UR39, 0x1, UPT ;  /* 0x000000012700788c */ /* 0x000fe2000bf05270 */
[----:B------:R-:W-:Y:S01]  /*3c70*/  PLOP3.LUT P2, PT, PT, PT, PT, 0x80, 0x8 ;  /* 0x000000000008781c */ /* 0x000fe20003f4f070 */
[----:B------:R-:W-:Y:S02]  /*3c80*/  UIADD3 UR4, UPT, UPT, UR5, 0x1, URZ ;  /* 0x0000000105047890 */ /* 0x000fe4000fffe0ff */
[----:B------:R-:W-:Y:S02]  /*3c90*/  UIADD3 UR40, UPT, UPT, UR7, 0x18, URZ ;  /* 0x0000001807287890 */ /* 0x000fe4000fffe0ff */
[----:B------:R-:W-:Y:S01]  /*3ca0*/  UISETP.NE.AND UP1, UPT, UR4, 0x3, UPT ;  /* 0x000000030400788c */ /* 0x000fe2000bf25270 */
[----:B------:R-:W-:Y:S01]  /*3cb0*/  PLOP3.LUT P0, PT, PT, PT, UP0, 0x80, 0x8 ;  /* 0x000000000008781c */ /* 0x000fe20003f0f008 */
[----:B------:R-:W-:Y:S02]  /*3cc0*/  UIADD3 UR37, UPT, UPT, UR37, 0x1, URZ ;  /* 0x0000000125257890 */ /* 0x000fe4000fffe0ff */
[----:B------:R-:W-:Y:S02]  /*3cd0*/  USEL UR6, URZ, 0x1, UP1 ;  /* 0x00000001ff067887 */ /* 0x000fe40008800000 */
[----:B------:R-:W-:Y:S02]  /*3ce0*/  USEL UR38, UR4, URZ, UP1 ;  /* 0x000000ff04267287 */ /* 0x000fe40008800000 */
[----:B------:R-:W-:Y:S02]  /*3cf0*/  UIADD3 UR39, UPT, UPT, UR39, -0x1, URZ ;  /* 0xffffffff27277890 */ /* 0x000fe4000fffe0ff */
[----:B------:R-:W-:Y:S01]  /*3d00*/  @UP0 ULEA UR4, UR38, UR41, 0x3 ;  /* 0x0000002926040291 */ /* 0x000fe2000f8e18ff */
[----:B------:R-:W-:Y:S01]  /*3d10*/  LOP3.LUT R2, R2, UR6, RZ, 0x3c, !PT ;  /* 0x0000000602027c12 */ /* 0x000fe2000f8e3cff */
[----:B------:R-:W-:Y:S02]  /*3d20*/  ULEA UR6, UR5, UR45, 0xb ;  /* 0x0000002d05067291 */ /* 0x000fe4000f8e58ff */
[----:B------:R-:W-:Y:S01]  /*3d30*/  UISETP.NE.AND UP0, UPT, UR37, UR42, UPT ;  /* 0x0000002a2500728c */ /* 0x000fe2000bf05270 */
[----:B-1----:R-:W-:Y:S01]  /*3d40*/  @P0 SHF.L.U32 R0, R2, 0x1f, RZ ;  /* 0x0000001f02000819 */ /* 0x002fe200000006ff */
[----:B------:R-:W-:Y:S02]  /*3d50*/  UIADD3 UR34, UPT, UPT, UR6, 0x2, URZ ;  /* 0x0000000206227890 */ /* 0x000fe4000fffe0ff */
[----:B------:R-:W-:Y:S01]  /*3d60*/  UIADD3 UR30, UPT, UPT, UR6, 0x4, URZ ;  /* 0x00000004061e7890 */ /* 0x000fe2000fffe0ff */
[----:B------:R2:W3:Y:S01]  /*3d70*/  @P0 SYNCS.PHASECHK.TRANS64.TRYWAIT P2, [UR4], R0 ;  /* 0x00000000ff0005a7 */ /* 0x0004e20008041104 */
[----:B------:R-:W-:Y:S02]  /*3d80*/  ULEA UR4, UR5, UR44, 0xa ;  /* 0x0000002c05047291 */ /* 0x000fe4000f8e50ff */
[----:B------:R-:W-:Y:S02]  /*3d90*/  UIADD3 UR26, UPT, UPT, UR6, 0x6, URZ ;  /* 0x00000006061a7890 */ /* 0x000fe4000fffe0ff */
        /* <DEDUP_REMOVED lines=10> */
[----:B------:R-:W-:Y:S01]  /*3e40*/  UIADD3 UR8, UPT, UPT, UR4, 0x206, URZ ;  /* 0x0000020604087890 */ /* 0x000fe2000fffe0ff */
[----:B------:R-:W-:Y:S01]  /*3e50*/  UMOV UR7, 0x40004040 ;  /* 0x4000404000077882 */ /* 0x000fe20000000000 */
[----:B------:R-:W-:Y:S01]  /*3e60*/  UMOV UR5, 0x40004040 ;  /* 0x4000404000057882 */ /* 0x000fe20000000000 */
[----:B------:R-:W-:Y:S01]  /*3e70*/  UMOV UR35, 0x40004040 ;  /* 0x4000404000237882 */ /* 0x000fe20000000000 */
[----:B------:R1:W-:Y:S01]  /*3e80*/  UTCHMMA.2CTA gdesc[UR4], gdesc[UR6], tmem[UR36], tmem[UR62], idesc[UR63], UP2 ;  /* 0x00ff3e06040075ea */ /* 0x0003e20009200024 */
[----:B------:R-:W-:Y:S01]  /*3e90*/  UPLOP3.LUT UP2, UPT, UPT, UPT, UPT, 0x80, 0x8 ;  /* 0x000000000008789c */ /* 0x000fe20003f4f070 */
[----:B------:R-:W-:Y:S01]  /*3ea0*/  UMOV UR33, 0x40004040 ;  /* 0x4000404000217882 */ /* 0x000fe20000000000 */
[----:B------:R-:W-:Y:S01]  /*3eb0*/  UMOV UR31, 0x40004040 ;  /* 0x40004040001f7882 */ /* 0x000fe20000000000 */
[----:B------:R2:W-:Y:S01]  /*3ec0*/  UTCHMMA.2CTA gdesc[UR32], gdesc[UR34], tmem[UR36], tmem[UR60], idesc[UR61], UPT ;  /* 0x00ff3c22200075ea */ /* 0x0005e2000ba00024 */
        /* <DEDUP_REMOVED lines=14> */
[----:B------:R-:W-:Y:S01]  /*3fb0*/  UMOV UR9, 0x40004040 ;  /* 0x4000404000097882 */ /* 0x000fe20000000000 */
[----:B------:R2:W-:Y:S01]  /*3fc0*/  UTCHMMA.2CTA gdesc[UR12], gdesc[UR14], tmem[UR36], tmem[UR50], idesc[UR51], UPT ;  /* 0x00ff320e0c0075ea */ /* 0x0005e2000ba00024 */
[----:B------:R2:W-:Y:S01]  /*3fd0*/  UTCHMMA.2CTA gdesc[UR8], gdesc[UR10], tmem[UR36], tmem[UR48], idesc[UR49], UPT ;  /* 0x00ff300a080075ea */ /* 0x0005e2000ba00024 */
[----:B------:R2:W-:Y:S01]  /*3fe0*/  UTCBAR.2CTA.MULTICAST [UR40], URZ, UR43 ;  /* 0x000000ff280073e9 */ /* 0x0005e2000820082b */
[----:B-1----:R-:W-:Y:S01]  /*3ff0*/  UMOV UR5, UR38 ;  /* 0x0000002600057c82 */ /* 0x002fe20008000000 */
[----:B------:R-:W-:Y:S05]  /*4000*/  BRA.U UP0, `(.L_x_74) ;  /* 0xfffffffd00007547 */ /* 0x000fea000b83ffff */
.L_x_71:
[----:B------:R-:W-:Y:S01]  /*4010*/  UIADD3 UR4, UPT, UPT, UR46, 0xa0, URZ ;  /* 0x000000a02e047890 */ /* 0x000fe2000fffe0ff */
[----:B------:R-:W-:-:S08]  /*4020*/  UMOV UR37, UR42 ;  /* 0x0000002a00257c82 */ /* 0x000fd00008000000 */
[----:B------:R4:W-:Y:S01]  /*4030*/  UTCBAR.2CTA.MULTICAST [UR4], URZ, UR65 ;  /* 0x000000ff040073e9 */ /* 0x0009e20008200841 */
[----:B------:R-:W-:Y:S02]  /*4040*/  NOP ;  /* 0x0000000000007918 */ /* 0x000fe40000000000 */
.L_x_69:
[----:B----4-:R-:W-:Y:S01]  /*4050*/  UIADD3 UR4, UPT, UPT, UR47, 0x1, URZ ;  /* 0x000000012f047890 */ /* 0x010fe2000fffe0ff */
[----:B------:R-:W-:-:S03]  /*4060*/  ISETP.NE.AND P0, PT, R8, 0x2, PT ;  /* 0x000000020800780c */ /* 0x000fc60003f05270 */
[----:B------:R-:W-:Y:S01]  /*4070*/  UISETP.NE.AND UP0, UPT, UR4, 0x4, UPT ;  /* 0x000000040400788c */ /* 0x000fe2000bf05270 */
[----:B-12---:R-:W-:Y:S02]  /*4080*/  SEL R0, RZ, 0x1, P0 ;  /* 0x00000001ff007807 */ /* 0x006fe40000000000 */
[----:B------:R-:W-:Y:S01]  /*4090*/  SEL R8, R8, RZ, P0 ;  /* 0x000000ff08087207 */ /* 0x000fe20000000000 */
[----:B------:R-:W-:Y:S01]  /*40a0*/  USEL UR5, URZ, 0x1, UP0 ;  /* 0x00000001ff057887 */ /* 0x000fe20008000000 */
[----:B------:R-:W-:Y:S01]  /*40b0*/  LOP3.LUT R3, R3, R0, RZ, 0x3c, !PT ;  /* 0x0000000003037212 */ /* 0x000fe200078e3cff */
[----:B------:R-:W-:-:S04]  /*40c0*/  USEL UR47, UR4, URZ, UP0 ;  /* 0x000000ff042f7287 */ /* 0x000fc80008000000 */
[----:B------:R-:W-:Y:S01]  /*40d0*/  LOP3.LUT R9, R9, UR5, RZ, 0x3c, !PT ;  /* 0x0000000509097c12 */ /* 0x000fe2000f8e3cff */
[----:B------:R-:W-:Y:S07]  /*40e0*/  @P1 BRA `(.L_x_75) ;  /* 0xfffffff800381947 */ /* 0x000fee000383ffff */
[----:B------:R-:W1:Y:S01]  /*40f0*/  S2UR UR8, SR_CgaCtaId ;  /* 0x00000000000879c3 */ /* 0x000e620000008800 */
[----:B------:R-:W-:Y:S01]  /*4100*/  ELECT P0, URZ, PT ;  /* 0x0000000000ff782f */ /* 0x000fe20003800000 */
[----:B------:R-:W-:Y:S01]  /*4110*/  HFMA2 R0, -RZ, RZ, 0, 5.9604644775390625e-08 ;  /* 0x00000001ff007431 */ /* 0x000fe200000001ff */
[----:B------:R-:W-:-:S05]  /*4120*/  UMOV UR4, 0x40 ;  /* 0x0000004000047882 */ /* 0x000fca0000000000 */
[----:B------:R-:W-:Y:S01]  /*4130*/  UVIRTCOUNT.DEALLOC.SMPOOL 0x80 ;  /* 0x000000800000784c */ /* 0x000fe20000000000 */
[----:B------:R-:W-:Y:S02]  /*4140*/  UISETP.NE.AND UP1, UPT, UR68, URZ, UPT ;  /* 0x000000ff4400728c */ /* 0x000fe4000bf25270 */
[----:B-1----:R-:W-:-:S09]  /*4150*/  ULEA UR8, UR8, UR4, 0x18 ;  /* 0x0000000408087291 */ /* 0x002fd2000f8ec0ff */
[----:B------:R1:W-:Y:S01]  /*4160*/  @P0 STS.U8 [UR8+0x1c], R0 ;  /* 0x00001c00ff000988 */ /* 0x0003e20008000008 */
[----:B------:R-:W-:Y:S05]  /*4170*/  BRA.U UP1, `(.L_x_76) ;  /* 0x0000000101a07547 */ /* 0x000fea000b800000 */
[----:B------:R-:W-:Y:S01]  /*4180*/  UIADD3 UR7, UPT, UPT, UR41, 0xc0, URZ ;  /* 0x000000c029077890 */ /* 0x000fe2000fffe0ff */
[----:B------:R-:W-:-:S03]  /*4190*/  SHF.L.U32 R3, R9, 0x1f, RZ ;  /* 0x0000001f09037819 */ /* 0x000fc600000006ff */
[----:B------:R-:W-:-:S09]  /*41a0*/  ULEA UR4, UR47, UR7, 0x3 ;  /* 0x000000072f047291 */ /* 0x000fd2000f8e18ff */
[----:B------:R-:W2:Y:S02]  /*41b0*/  SYNCS.PHASECHK.TRANS64.TRYWAIT P0, [UR4], R3 ;  /* 0x00000003ff0075a7 */ /* 0x000ea40008001104 */
[----:B--2---:R-:W-:Y:S05]  /*41c0*/  @!P0 BRA `(.L_x_77) ;  /* 0x0000006400148947 */ /* 0x004fea0003800000 */
.L_x_171:
        /* <DEDUP_REMOVED lines=9> */
.L_x_173:
        /* <DEDUP_REMOVED lines=9> */
.L_x_175:
[----:B------:R-:W-:-:S04]  /*42f0*/  UIADD3 UR4, UPT, UPT, UR4, 0x1, URZ ;  /* 0x0000000104047890 */ /* 0x000fc8000fffe0ff */
[----:B------:R-:W-:-:S04]  /*4300*/  UISETP.NE.AND UP0, UPT, UR4, 0x4, UPT ;  /* 0x000000040400788c */ /* 0x000fc8000bf05270 */
[----:B------:R-:W-:Y:S02]  /*4310*/  USEL UR5, URZ, 0x1, UP0 ;  /* 0x00000001ff057887 */ /* 0x000fe40008000000 */
[----:B------:R-:W-:-:S04]  /*4320*/  USEL UR4, UR4, URZ, UP0 ;  /* 0x000000ff04047287 */ /* 0x000fc80008000000 */
[----:B------:R-:W-:Y:S01]  /*4330*/  ULEA UR4, UR4, UR7, 0x3 ;  /* 0x0000000704047291 */ /* 0x000fe2000f8e18ff */
[----:B-1----:R-:W-:-:S04]  /*4340*/  LOP3.LUT R3, R2, UR5, RZ, 0x3c, !PT ;  /* 0x0000000502037c12 */ /* 0x002fc8000f8e3cff */
[----:B------:R-:W-:Y:S01]  /*4350*/  SHF.L.U32 R3, R3, 0x1f, RZ ;  /* 0x0000001f03037819 */ /* 0x000fe200000006ff */
[----:B------:R-:W-:-:S04]  /*4360*/  IMAD.U32 R0, RZ, RZ, UR4 ;  /* 0x00000004ff007e24 */ /* 0x000fc8000f8e00ff */
[----:B------:R1:W2:Y:S03]  /*4370*/  SYNCS.PHASECHK.TRANS64.TRYWAIT P0, [R0+URZ], R3 ;  /* 0x00000003000075a7 */ /* 0x0002a600080011ff */
[----:B--2---:R-:W-:Y:S05]  /*4380*/  @!P0 NANOSLEEP.SYNCS 0x989680 ;  /* 0x009896800000895d */ /* 0x004fea0003900000 */
[----:B------:R-:W2:Y:S02]  /*4390*/  @!P0 SYNCS.PHASECHK.TRANS64 P0, [R0+URZ], R3 ;  /* 0x00000003000085a7 */ /* 0x000ea400080010ff */
[----:B--2---:R-:W-:Y:S05]  /*43a0*/  @P0 BRA `(.L_x_80) ;  /* 0x0000000000200947 */ /* 0x004fea0003800000 */
.L_x_81:
[----:B--2---:R2:W4:Y:S02]  /*43b0*/  SYNCS.PHASECHK.TRANS64.TRYWAIT P0, [R0+URZ], R3 ;  /* 0x00000003000075a7 */ /* 0x00452400080011ff */
[----:B----4-:R-:W-:Y:S05]  /*43c0*/  @!P0 NANOSLEEP.SYNCS 0x989680 ;  /* 0x009896800000895d */ /* 0x010fea0003900000 */
[----:B------:R-:W4:Y:S02]  /*43d0*/  @!P0 SYNCS.PHASECHK.TRANS64 P0, [R0+URZ], R3 ;  /* 0x00000003000085a7 */ /* 0x000f2400080010ff */
[----:B----4-:R-:W-:Y:S05]  /*43e0*/  @!P0 BRA `(.L_x_81) ;  /* 0xfffffffc00f08947 */ /* 0x010fea000383ffff */
[----:B------:R-:W-:Y:S05]  /*43f0*/  BRA `(.L_x_80) ;  /* 0x00000000000c7947 */ /* 0x000fea0003800000 */
.L_x_76:
[----:B------:R-:W-:-:S04]  /*4400*/  UIADD3 UR4, UPT, UPT, UR41, 0x100, URZ ;  /* 0x0000010029047890 */ /* 0x000fc8000fffe0ff */
[----:B------:R-:W-:-:S09]  /*4410*/  UPRMT UR4, UR69, 0x654, UR4 ;  /* 0x0000065445047896 */ /* 0x000fd20008000004 */
[----:B------:R-:W-:Y:S03]  /*4420*/  SYNCS.ARRIVE.TRANS64.RED.A1T0 RZ, [UR4], RZ ;  /* 0x000000ffffff79a7 */ /* 0x000fe60008100404 */
.L_x_80:
[----:B-12---:R-:W-:Y:S01]  /*4430*/  SHF.L.U32 R3, RZ, 0x1f, RZ ;  /* 0x0000001fff037819 */ /* 0x006fe200000006ff */
[----:B------:R-:W-:Y:S01]  /*4440*/  UIADD3 UR4, UPT, UPT, UR41, 0x100, URZ ;  /* 0x0000010029047890 */ /* 0x000fe2000fffe0ff */
[----:B------:R-:W-:Y:S02]  /*4450*/  PLOP3.LUT P0, PT, PT, PT, UP1, 0x80, 0x8 ;  /* 0x000000000008781c */ /* 0x000fe40003f0f018 */
[----:B------:R-:W1:Y:S02]  /*4460*/  SYNCS.PHASECHK.TRANS64.TRYWAIT P1, [UR41+0x100], R3 ;  /* 0x00010003ff0075a7 */ /* 0x000e640008021129 */
[----:B-1----:R-:W-:Y:S09]  /*4470*/  @!P1 BRA `(.L_x_82) ;  /* 0x0000006000b09947 */ /* 0x002ff20003800000 */
.L_x_177:
[----:B------:R-:W-:Y:S01]  /*4480*/  @!UP1 UPRMT UR4, UR69, 0x654, UR4 ;  /* 0x0000065445049896 */ /* 0x000fe20008000004 */
[----:B------:R-:W-:Y:S01]  /*4490*/  UMOV UR5, 0xffff ;  /* 0x0000ffff00057882 */ /* 0x000fe20000000000 */
[----:B------:R-:W-:-:S07]  /*44a0*/  UMOV UR6, 0x1 ;  /* 0x0000000100067882 */ /* 0x000fce0000000000 */
[----:B------:R-:W-:Y:S01]  /*44b0*/  @!P0 SYNCS.ARRIVE.TRANS64.RED.A1T0 RZ, [UR4], RZ ;  /* 0x000000ffffff89a7 */ /* 0x000fe20008100404 */
[----:B------:R-:W-:Y:S01]  /*44c0*/  NOP ;  /* 0x0000000000007918 */ /* 0x000fe20000000000 */
[----:B-1----:R-:W1:Y:S01]  /*44d0*/  LDS R0, [UR8+0x14] ;  /* 0x00001408ff007984 */ /* 0x002e620008000800 */
[----:B------:R-:W-:-:S04]  /*44e0*/  ULOP3.LUT UR4, UR67, 0xffff, URZ, 0xc0, !UPT ;  /* 0x0000ffff43047892 */ /* 0x000fc8000f8ec0ff */
[----:B------:R-:W-:-:S04]  /*44f0*/  USHF.R.U32.HI UR4, URZ, 0x5, UR4 ;  /* 0x00000005ff047899 */ /* 0x000fc80008011604 */
[----:B------:R-:W-:Y:S02]  /*4500*/  USHF.L.U32 UR5, UR5, UR4, URZ ;  /* 0x0000000405057299 */ /* 0x000fe400080006ff */
[----:B------:R-:W-:-:S04]  /*4510*/  USHF.L.U32 UR4, UR6, UR4, URZ ;  /* 0x0000000406047299 */ /* 0x000fc800080006ff */
[----:B-1----:R-:W-:-:S04]  /*4520*/  LOP3.LUT R0, R0, UR5, RZ, 0xc0, !PT ;  /* 0x0000000500007c12 */ /* 0x002fc8000f8ec0ff */
[----:B------:R-:W-:-:S13]  /*4530*/  ISETP.NE.AND P0, PT, R0, UR5, PT ;  /* 0x0000000500007c0c */ /* 0x000fda000bf05270 */
[----:B------:R-:W-:Y:S05]  /*4540*/  @P0 BRA `(.L_x_83) ;  /* 0x0000000000580947 */ /* 0x000fea0003800000 */
[----:B------:R-:W1:Y:S02]  /*4550*/  LDS R0, [UR8+0x18] ;  /* 0x00001808ff007984 */ /* 0x000e640008000800 */
[----:B-1----:R-:W-:-:S04]  /*4560*/  LOP3.LUT R0, R0, UR4, RZ, 0xc0, !PT ;  /* 0x0000000400007c12 */ /* 0x002fc8000f8ec0ff */
[----:B------:R-:W-:-:S13]  /*4570*/  ISETP.NE.AND P0, PT, R0, UR4, PT ;  /* 0x0000000400007c0c */ /* 0x000fda000bf05270 */
[----:B------:R-:W-:Y:S05]  /*4580*/  @P0 BRA `(.L_x_84) ;  /* 0x00000000003c0947 */ /* 0x000fea0003800000 */
[----:B------:R-:W1:Y:S01]  /*4590*/  S2R R2, SR_LANEID ;  /* 0x0000000000027919 */ /* 0x000e620000000000 */
[----:B------:R-:W-:Y:S01]  /*45a0*/  ULOP3.LUT UR5, URZ, UR5, URZ, 0x33, !UPT ;  /* 0x00000005ff057292 */ /* 0x000fe2000f8e33ff */
[----:B------:R-:W-:Y:S01]  /*45b0*/  LOP3.LUT R4, RZ, UR4, RZ, 0x33, !PT ;  /* 0x00000004ff047c12 */ /* 0x000fe2000f8e33ff */
[----:B------:R-:W-:Y:S02]  /*45c0*/  VOTEU.ANY UR4, UPT, PT ;  /* 0x0000000000047886 */ /* 0x000fe400038e0100 */
[----:B------:R-:W-:Y:S01]  /*45d0*/  UFLO.U32 UR4, UR4 ;  /* 0x00000004000472bd */ /* 0x000fe200080e0000 */
[----:B------:R-:W2:Y:S01]  /*45e0*/  REDUX UR6, R4 ;  /* 0x00000000040673c4 */ /* 0x000ea20000000000 */
[----:B------:R-:W-:-:S06]  /*45f0*/  IMAD.U32 R0, RZ, RZ, UR5 ;  /* 0x00000005ff007e24 */ /* 0x000fcc000f8e00ff */
[----:B------:R4:W-:Y:S01]  /*4600*/  UTCATOMSWS.AND URZ, UR5 ;  /* 0x0000000500ff79e3 */ /* 0x0009e20008000000 */
[----:B------:R-:W3:Y:S01]  /*4610*/  REDUX UR7, R0 ;  /* 0x00000000000773c4 */ /* 0x000ee20000000000 */
[----:B-1----:R-:W-:Y:S01]  /*4620*/  ISETP.EQ.U32.AND P0, PT, R2, UR4, PT ;  /* 0x0000000402007c0c */ /* 0x002fe2000bf02070 */
[----:B--2---:R-:W-:Y:S01]  /*4630*/  IMAD.U32 R2, RZ, RZ, UR6 ;  /* 0x00000006ff027e24 */ /* 0x004fe2000f8e00ff */
[----:B---3--:R-:W-:-:S11]  /*4640*/  MOV R3, UR7 ;  /* 0x0000000700037c02 */ /* 0x008fd60008000f00 */
[----:B------:R4:W-:Y:S04]  /*4650*/  @P0 ATOMS.AND RZ, [UR8+0x14], R3 ;  /* 0x00001403ffff098c */ /* 0x0009e8000a800008 */
[----:B------:R4:W-:Y:S01]  /*4660*/  @P0 ATOMS.AND RZ, [UR8+0x18], R2 ;  /* 0x00001802ffff098c */ /* 0x0009e2000a800008 */
[----:B------:R-:W-:Y:S05]  /*4670*/  BRA `(.L_x_85) ;  /* 0x0000000000147947 */ /* 0x000fea0003800000 */
.L_x_84:
[----:B------:R-:W-:Y:S02]  /*4680*/  MOV R2, 0x46a0 ;  /* 0x000046a000027802 */ /* 0x000fe40000000f00 */
[----:B---3-5:R-:W-:Y:S05]  /*4690*/  CALL.REL.NOINC `($__internal_0_$__cuda_sm10x_tcgen05_guardrail_trap_col_being_dealloced_not_returned_by_alloc) ;  /* 0x0000006400907944 */ /* 0x028fea0003c00000 */
[----:B------:R-:W-:Y:S05]  /*46a0*/  BRA `(.L_x_85) ;  /* 0x0000000000087947 */ /* 0x000fea0003800000 */
.L_x_83:
[----:B------:R-:W-:Y:S02]  /*46b0*/  MOV R2, 0x46d0 ;  /* 0x000046d000027802 */ /* 0x000fe40000000f00 */
[----:B---3-5:R-:W-:Y:S05]  /*46c0*/  CALL.REL.NOINC `($__internal_2_$__cuda_sm10x_tcgen05_guardrail_trap_unallocated_columns_being_dealloced) ;  /* 0x00000064009c7944 */ /* 0x028fea0003c00000 */
.L_x_85:
[----:B------:R-:W-:Y:S01]  /*46d0*/  NOP ;  /* 0x0000000000007918 */ /* 0x000fe20000000000 */
[----:B----4-:R-:W-:Y:S05]  /*46e0*/  EXIT ;  /* 0x000000000000794d */ /* 0x010fea0003800000 */
.L_x_56:
[----:B------:R-:W-:-:S09]  /*46f0*/  UISETP.NE.OR UP0, UPT, UR18, 0x3, !UP3 ;  /* 0x000000031200788c */ /* 0x000fd2000df05670 */
[----:B------:R-:W-:Y:S05]  /*4700*/  BRA.U UP0, `(.L_x_86) ;  /* 0x0000001100b87547 */ /* 0x000fea000b800000 */
[----:B------:R-:W1:Y:S01]  /*4710*/  LDCU UR31, c[0x0][0x370] ;  /* 0x00006e00ff1f77ac */ /* 0x000e620008000800 */
[----:B------:R-:W2:Y:S01]  /*4720*/  LDC.64 R16, c[0x0][0x348] ;  /* 0x0000d200ff107b82 */ /* 0x000ea20000000a00 */
[----:B------:R-:W-:Y:S02]  /*4730*/  HFMA2 R13, -RZ, RZ, 0, 0 ;  /* 0x00000000ff0d7431 */ /* 0x000fe400000001ff */
[----:B------:R-:W-:Y:S01]  /*4740*/  IMAD.MOV.U32 R15, RZ, RZ, 0x1 ;  /* 0x00000001ff0f7424 */ /* 0x000fe200078e00ff */
[----:B------:R-:W1:Y:S01]  /*4750*/  LDCU.128 UR48, c[0x0][0xb10] ;  /* 0x00016200ff3077ac */ /* 0x000e620008000c00 */
[----:B------:R-:W-:Y:S01]  /*4760*/  IMAD.MOV.U32 R14, RZ, RZ, RZ ;  /* 0x000000ffff0e7224 */ /* 0x000fe200078e00ff */
[----:B------:R-:W-:Y:S01]  /*4770*/  MOV R7, 0x2000 ;  /* 0x0000200000077802 */ /* 0x000fe20000000f00 */
[----:B------:R-:W3:Y:S01]  /*4780*/  LDCU UR30, c[0x0][0x374] ;  /* 0x00006e80ff1e77ac */ /* 0x000ee20008000800 */
[----:B------:R-:W4:Y:S01]  /*4790*/  LDC.64 R2, c[0x0][0x888] ;  /* 0x00022200ff027b82 */ /* 0x000f220000000a00 */
[----:B------:R-:W3:Y:S01]  /*47a0*/  LDCU UR15, c[0x0][0xb0c] ;  /* 0x00016180ff0f77ac */ /* 0x000ee20008000800 */
[----:B------:R-:W2:Y:S06]  /*47b0*/  LDCU UR46, c[0x0][0xb20] ;  /* 0x00016400ff2e77ac */ /* 0x000eac0008000800 */
[----:B------:R-:W4:Y:S01]  /*47c0*/  LDC.64 R4, c[0x0][0x890] ;  /* 0x00022400ff047b82 */ /* 0x000f220000000a00 */
[----:B------:R-:W2:Y:S01]  /*47d0*/  LDCU UR4, c[0x0][0xb30] ;  /* 0x00016600ff0477ac */ /* 0x000ea20008000800 */
[----:B------:R-:W-:Y:S01]  /*47e0*/  UMOV UR21, 0x400 ;  /* 0x0000040000157882 */ /* 0x000fe20000000000 */
[----:B-1----:R-:W-:-:S02]  /*47f0*/  UIMAD.WIDE.U32 UR6, UR31, UR48, URZ ;  /* 0x000000301f0672a5 */ /* 0x002fc4000f8e00ff */
[----:B---3--:R-:W-:Y:S02]  /*4800*/  UIMAD.WIDE.U32 UR8, UR30, UR51, URZ ;  /* 0x000000331e0872a5 */ /* 0x008fe4000f8e00ff */
[----:B------:R-:W-:Y:S02]  /*4810*/  ULEA UR21, UR47, UR21, 0x18 ;  /* 0x000000152f157291 */ /* 0x000fe4000f8ec0ff */
[----:B------:R-:W-:Y:S02]  /*4820*/  UPLOP3.LUT UP2, UPT, UPT, UPT, UPT, 0x40, 0x4 ;  /* 0x000000000004789c */ /* 0x000fe40003f4e870 */
[----:B------:R-:W-:Y:S01]  /*4830*/  UIADD3 UR37, UPT, UPT, UR21, 0x48, URZ ;  /* 0x0000004815257890 */ /* 0x000fe2000fffe0ff */
[----:B------:R-:W-:Y:S01]  /*4840*/  UMOV UR6, UR7 ;  /* 0x0000000700067c82 */ /* 0x000fe20008000000 */
[----:B------:R-:W-:Y:S01]  /*4850*/  UMOV UR38, UR9 ;  /* 0x0000000900267c82 */ /* 0x000fe20008000000 */
[----:B------:R-:W-:Y:S02]  /*4860*/  UISETP.GE.AND UP0, UPT, UR45, 0x1, UPT ;  /* 0x000000012d00788c */ /* 0x000fe4000bf06270 */
[----:B------:R-:W-:Y:S01]  /*4870*/  UISETP.NE.AND UP4, UPT, UR45, 0x1, UPT ;  /* 0x000000012d00788c */ /* 0x000fe2000bf85270 */
[----:B------:R-:W1:Y:S01]  /*4880*/  LDCU.64 UR22, c[0x0][0xb28] ;  /* 0x00016500ff1677ac */ /* 0x000e620008000a00 */
[----:B------:R-:W-:-:S02]  /*4890*/  UISETP.NE.AND UP6, UPT, UR15, 0x1, UPT ;  /* 0x000000010f00788c */ /* 0x000fc4000bfc5270 */
[----:B------:R-:W-:Y:S02]  /*48a0*/  UISETP.NE.AND UP5, UPT, UR50, 0x1, UPT ;  /* 0x000000013200788c */ /* 0x000fe4000bfa5270 */
[----:B------:R-:W-:Y:S02]  /*48b0*/  UIADD3 UR41, UPT, UPT, UR21, 0x30, URZ ;  /* 0x0000003015297890 */ /* 0x000fe4000fffe0ff */
[----:B------:R-:W-:Y:S02]  /*48c0*/  UIADD3 UR33, UPT, UPT, UR21, 0x38, URZ ;  /* 0x0000003815217890 */ /* 0x000fe4000fffe0ff */
[----:B------:R-:W-:Y:S02]  /*48d0*/  UIADD3 UR25, UPT, UPT, UR21, 0x40, URZ ;  /* 0x0000004015197890 */ /* 0x000fe4000fffe0ff */
[----:B------:R-:W-:Y:S02]  /*48e0*/  UPRMT UR37, UR47, 0x654, UR37 ;  /* 0x000006542f257896 */ /* 0x000fe40008000025 */
[----:B------:R-:W-:-:S02]  /*48f0*/  USHF.R.U32.HI UR39, URZ, UR49, UR6 ;  /* 0x00000031ff277299 */ /* 0x000fc40008011606 */
[----:B--2---:R-:W-:Y:S02]  /*4900*/  USHF.R.U32.HI UR38, URZ, UR46, UR38 ;  /* 0x0000002eff267299 */ /* 0x004fe40008011626 */
[----:B------:R-:W-:-:S11]  /*4910*/  UISETP.NE.AND UP3, UPT, UR4, 0x1, UPT ;  /* 0x000000010400788c */ /* 0x000fd6000bf65270 */
.L_x_97:
[C---:B------:R-:W-:Y:S02]  /*4920*/  LEA R12, R14.reuse, UR21, 0x3 ;  /* 0x000000150e0c7c11 */ /* 0x040fe4000f8e18ff */
[----:B------:R-:W-:Y:S02]  /*4930*/  SHF.L.U32 R9, R13, 0x1f, RZ ;  /* 0x0000001f0d097819 */ /* 0x000fe400000006ff */
[----:B------:R-:W-:Y:S02]  /*4940*/  LEA R10, R14, UR21, 0x4 ;  /* 0x000000150e0a7c11 */ /* 0x000fe4000f8e20ff */
[----:B------:R-:W2:Y:S02]  /*4950*/  SYNCS.PHASECHK.TRANS64.TRYWAIT P0, [R12+URZ+0x80], R9 ;  /* 0x000080090c0075a7 */ /* 0x000ea400080011ff */
[----:B--23--:R-:W-:Y:S05]  /*4960*/  @!P0 BRA `(.L_x_87) ;  /* 0x0000005c008c8947 */ /* 0x00cfea0003800000 */
.L_x_178:
[----:B--2---:R-:W2:Y:S01]  /*4970*/  LDS.128 R8, [R10+0x110] ;  /* 0x000110000a087984 */ /* 0x004ea20000000c00 */
[----:B------:R-:W-:Y:S01]  /*4980*/  UISETP.GE.AND UP0, UPT, UR45, 0x1, UPT ;  /* 0x000000012d00788c */ /* 0x000fe2000bf06270 */
[----:B------:R-:W-:Y:S01]  /*4990*/  @!PT LDS RZ, [RZ] ;  /* 0x00000000fffff984 */ /* 0x000fe20000000800 */
[----:B------:R-:W-:Y:S01]  /*49a0*/  @!PT LDS RZ, [RZ] ;  /* 0x00000000fffff984 */ /* 0x000fe20000000800 */
[----:B------:R-:W-:Y:S01]  /*49b0*/  @!PT LDS RZ, [RZ] ;  /* 0x00000000fffff984 */ /* 0x000fe20000000800 */
[----:B------:R-:W-:Y:S01]  /*49c0*/  @!PT LDS RZ, [RZ] ;  /* 0x00000000fffff984 */ /* 0x000fe20000000800 */
[----:B------:R3:W-:Y:S06]  /*49d0*/  MEMBAR.ALL.CTA ;  /* 0x0000000000007992 */ /* 0x0007ec0000008000 */
[----:B---3--:R-:W3:Y:S01]  /*49e0*/  FENCE.VIEW.ASYNC.S ;  /* 0x00000000000073c6 */ /* 0x008ee20000000000 */
[----:B--2---:R-:W-:Y:S11]  /*49f0*/  LOP3.LUT P0, RZ, R10, 0x1, RZ, 0xc0, !PT ;  /* 0x000000010aff7812 */ /* 0x004ff6000780c0ff */
[----:B------:R-:W-:Y:S02]  /*4a00*/  @!UPT UIADD3 URZ, UPT, UPT, URZ, URZ, URZ ;  /* 0x000000fffffff290 */ /* 0x000fe4000fffe0ff */
[----:B---3--:R-:W-:Y:S01]  /*4a10*/  VOTEU.ANY UP1, P0 ;  /* 0x0000000000ff7886 */ /* 0x008fe20000020100 */
[----:B------:R-:W-:Y:S11]  /*4a20*/  PLOP3.LUT P0, PT, PT, PT, UP1, 0x80, 0x8 ;  /* 0x000000000008781c */ /* 0x000ff60003f0f018 */
[----:B------:R-:W-:Y:S02]  /*4a30*/  @!UPT UIADD3 URZ, UPT, UPT, URZ, URZ, URZ ;  /* 0x000000fffffff290 */ /* 0x000fe4000fffe0ff */
[----:B------:R-:W-:Y:S02]  /*4a40*/  @P0 SHF.R.U32.HI R0, RZ, 0x10, R9 ;  /* 0x00000010ff000819 */ /* 0x000fe40000011609 */
[----:B------:R-:W-:Y:S02]  /*4a50*/  @P0 MOV R6, R8 ;  /* 0x0000000800060202 */ /* 0x000fe40000000f00 */
[----:B------:R-:W-:Y:S01]  /*4a60*/  @P0 R2UR UR4, R0 ;  /* 0x00000000000402ca */ /* 0x000fe200000e0000 */
[----:B------:R-:W-:Y:S01]  /*4a70*/  VIADD R0, R12, 0x90 ;  /* 0x000000900c007836 */ /* 0x000fe20000000000 */
[----:B------:R-:W-:Y:S02]  /*4a80*/  @P0 LOP3.LUT R8, R9, 0xffff, RZ, 0xc0, !PT ;  /* 0x0000ffff09080812 */ /* 0x000fe400078ec0ff */
[----:B------:R-:W-:Y:S02]  /*4a90*/  @P0 R2UR UR6, R6 ;  /* 0x00000000060602ca */ /* 0x000fe400000e0000 */
[----:B------:R-:W-:Y:S02]  /*4aa0*/  PRMT R0, RZ, 0x654, R0 ;  /* 0x00000654ff007816 */ /* 0x000fe40000000000 */
[----:B------:R-:W-:Y:S02]  /*4ab0*/  @P0 R2UR UR5, R8 ;  /* 0x00000000080502ca */ /* 0x000fe400000e0000 */
[----:B------:R2:W-:Y:S03]  /*4ac0*/  SYNCS.ARRIVE.TRANS64.RED.A1T0 RZ, [R0+URZ], RZ ;  /* 0x000000ff00ff79a7 */ /* 0x0005e600081004ff */
[----:B------:R-:W-:Y:S04]  /*4ad0*/  @UP1 UMOV UR29, UR4 ;  /* 0x00000004001d1c82 */ /* 0x000fe80008000000 */
[----:B------:R-:W-:Y:S04]  /*4ae0*/  @UP1 UMOV UR14, UR6 ;  /* 0x00000006000e1c82 */ /* 0x000fe80008000000 */
[----:B------:R-:W-:Y:S01]  /*4af0*/  @UP1 UMOV UR13, UR5 ;  /* 0x00000005000d1c82 */ /* 0x000fe20008000000 */
[----:B------:R-:W-:Y:S05]  /*4b00*/  BRA.U !UP0, `(.L_x_88) ;  /* 0x0000000108a47547 */ /* 0x000fea000b800000 */
[----:B------:R-:W-:Y:S02]  /*4b10*/  UIMAD.WIDE.U32 UR16, UR13, UR51, URZ ;  /* 0x000000330d1072a5 */ /* 0x000fe4000f8e00ff */
[----:B------:R-:W-:Y:S02]  /*4b20*/  UIMAD.WIDE.U32 UR18, UR14, UR48, URZ ;  /* 0x000000300e1272a5 */ /* 0x000fe4000f8e00ff */
[----:B------:R-:W-:Y:S02]  /*4b30*/  USEL UR4, UR30, UR38, !UP5 ;  /* 0x000000261e047287 */ /* 0x000fe4000e800000 */
[----:B------:R-:W-:Y:S02]  /*4b40*/  USEL UR7, UR31, UR39, !UP6 ;  /* 0x000000271f077287 */ /* 0x000fe4000f000000 */
[----:B-1----:R-:W-:Y:S02]  /*4b50*/  UIMAD.WIDE.U32 UR8, UR4, UR22, URZ ;  /* 0x00000016040872a5 */ /* 0x002fe4000f8e00ff */
[----:B------:R-:W-:Y:S01]  /*4b60*/  UIMAD.WIDE.U32 UR10, UR7, UR22, URZ ;  /* 0x00000016070a72a5 */ /* 0x000fe2000f8e00ff */
[----:B------:R-:W-:Y:S02]  /*4b70*/  UMOV UR5, UR17 ;  /* 0x0000001100057c82 */ /* 0x000fe40008000000 */
[----:B------:R-:W-:Y:S03]  /*4b80*/  USHF.R.U32.HI UR6, URZ, UR46, UR5 ;  /* 0x0000002eff067299 */ /* 0x000fe60008011605 */
[----:B------:R-:W-:Y:S01]  /*4b90*/  UMOV UR5, UR19 ;  /* 0x0000001300057c82 */ /* 0x000fe20008000000 */
[----:B------:R-:W-:Y:S02]  /*4ba0*/  USEL UR6, UR13, UR6, !UP5 ;  /* 0x000000060d067287 */ /* 0x000fe4000e800000 */
[----:B------:R-:W-:Y:S03]  /*4bb0*/  USHF.R.U32.HI UR12, URZ, UR49, UR5 ;  /* 0x00000031ff0c7299 */ /* 0x000fe60008011605 */
[----:B------:R-:W-:Y:S02]  /*4bc0*/  UMOV UR5, UR9 ;  /* 0x0000000900057c82 */ /* 0x000fe40008000000 */
[----:B------:R-:W-:Y:S03]  /*4bd0*/  @UP4 USHF.R.U32.HI UR4, URZ, UR23, UR5 ;  /* 0x00000017ff044299 */ /* 0x000fe60008011605 */
[----:B------:R-:W-:Y:S01]  /*4be0*/  UMOV UR5, UR11 ;  /* 0x0000000b00057c82 */ /* 0x000fe20008000000 */
[----:B------:R-:W-:Y:S02]  /*4bf0*/  UIMAD UR4, UR45, UR4, URZ ;  /* 0x000000042d0472a4 */ /* 0x000fe4000f8e02ff */
[----:B------:R-:W-:Y:S02]  /*4c00*/  @UP4 USHF.R.U32.HI UR7, URZ, UR23, UR5 ;  /* 0x00000017ff074299 */ /* 0x000fe40008011605 */
[----:B------:R-:W-:Y:S02]  /*4c10*/  UIMAD.WIDE.U32 UR10, UR6, UR22, URZ ;  /* 0x00000016060a72a5 */ /* 0x000fe4000f8e00ff */
[----:B------:R-:W-:Y:S02]  /*4c20*/  USEL UR5, UR14, UR12, !UP6 ;  /* 0x0000000c0e057287 */ /* 0x000fe4000f000000 */
[----:B------:R-:W-:Y:S02]  /*4c30*/  UIMAD UR8, UR45, UR7, URZ ;  /* 0x000000072d0872a4 */ /* 0x000fe4000f8e02ff */
[----:B------:R-:W-:Y:S03]  /*4c40*/  UISETP.GE.AND UP0, UPT, UR6, UR4, UPT ;  /* 0x000000040600728c */ /* 0x000fe6000bf06270 */
[----:B------:R-:W-:Y:S01]  /*4c50*/  UMOV UR4, UR11 ;  /* 0x0000000b00047c82 */ /* 0x000fe20008000000 */
[----:B------:R-:W-:Y:S02]  /*4c60*/  UISETP.GE.OR UP0, UPT, UR5, UR8, UP0 ;  /* 0x000000080500728c */ /* 0x000fe40008706670 */
[----:B------:R-:W-:Y:S02]  /*4c70*/  USHF.R.U32.HI UR4, URZ, UR23, UR4 ;  /* 0x00000017ff047299 */ /* 0x000fe40008011604 */
[----:B------:R-:W-:Y:S02]  /*4c80*/  UIMAD.WIDE.U32 UR8, UR5, UR22, URZ ;  /* 0x00000016050872a5 */ /* 0x000fe4000f8e00ff */
[----:B------:R-:W-:Y:S04]  /*4c90*/  USEL UR10, UR6, UR4, !UP4 ;  /* 0x00000004060a7287 */ /* 0x000fe8000e000000 */
[----:B------:R-:W-:Y:S01]  /*4ca0*/  UIADD3 UR11, UPT, UPT, -UR10, URZ, URZ ;  /* 0x000000ff0a0b7290 */ /* 0x000fe2000fffe1ff */
[----:B------:R-:W-:Y:S02]  /*4cb0*/  @!UP0 UMOV UR4, UR9 ;  /* 0x0000000900048c82 */ /* 0x000fe40008000000 */
[----:B------:R-:W-:Y:S02]  /*4cc0*/  @!UP0 USHF.R.U32.HI UR4, URZ, UR23, UR4 ;  /* 0x00000017ff048299 */ /* 0x000fe40008011604 */
[----:B------:R-:W-:Y:S02]  /*4cd0*/  UIMAD UR8, UR45, UR11, UR6 ;  /* 0x0000000b2d0872a4 */ /* 0x000fe4000f8e0206 */
[----:B------:R-:W-:Y:S04]  /*4ce0*/  @!UP0 USEL UR4, UR5, UR4, !UP4 ;  /* 0x0000000405048287 */ /* 0x000fe8000e000000 */
[----:B------:R-:W-:Y:S02]  /*4cf0*/  @!UP0 UIMAD UR7, UR7, UR8, UR4 ;  /* 0x00000008070782a4 */ /* 0x000fe4000f8e0204 */
[----:B------:R-:W-:Y:S02]  /*4d00*/  @!UP0 UIADD3 UR9, UPT, UPT, UR10, -UR4, URZ ;  /* 0x800000040a098290 */ /* 0x000fe4000fffe0ff */
[----:B------:R-:W-:Y:S02]  /*4d10*/  UIADD3 UR8, UPT, UPT, -UR6, URZ, URZ ;  /* 0x000000ff06087290 */ /* 0x000fe4000fffe1ff */
[----:B------:R-:W-:Y:S02]  /*4d20*/  UIADD3 UR4, UPT, UPT, -UR5, URZ, URZ ;  /* 0x000000ff05047290 */ /* 0x000fe4000fffe1ff */
[----:B------:R-:W-:Y:S03]  /*4d30*/  @!UP0 UIMAD UR6, UR9, UR45, UR5 ;  /* 0x0000002d090682a4 */ /* 0x000fe6000f8e0205 */
[----:B------:R-:W-:Y:S01]  /*4d40*/  @!UP0 UMOV UR5, UR7 ;  /* 0x0000000700058c82 */ /* 0x000fe20008000000 */
[----:B------:R-:W-:Y:S02]  /*4d50*/  UIMAD UR7, UR15, UR4, UR14 ;  /* 0x000000040f0772a4 */ /* 0x000fe4000f8e020e */
[----:B------:R-:W-:Y:S02]  /*4d60*/  UIMAD UR4, UR50, UR8, UR13 ;  /* 0x00000008320472a4 */ /* 0x000fe4000f8e020d */
[----:B------:R-:W-:Y:S02]  /*4d70*/  UIMAD UR14, UR5, UR15, UR7 ;  /* 0x0000000f050e72a4 */ /* 0x000fe4000f8e0207 */
[----:B------:R-:W-:Y:S11]  /*4d80*/  UIMAD UR13, UR6, UR50, UR4 ;  /* 0x00000032060d72a4 */ /* 0x000ff6000f8e0204 */
[----:B------:R-:W-:Y:S01]  /*4d90*/  @!UPT UIADD3 URZ, UPT, UPT, URZ, URZ, URZ ;  /* 0x000000fffffff290 */ /* 0x000fe2000fffe0ff */
.L_x_88:
[----:B------:R-:W3:Y:S01]  /*4da0*/  @!UP3 LDCU.128 UR8, c[0x0][0xb10] ;  /* 0x00016200ff08b7ac */ /* 0x000ee20008000c00 */
[C---:B----4-:R-:W-:Y:S02]  /*4db0*/  ISETP.NE.U32.AND P1, PT, R4.reuse, RZ, PT ;  /* 0x000000ff0400720c */ /* 0x050fe40003f25070 */
[----:B------:R-:W-:Y:S02]  /*4dc0*/  ISETP.NE.U32.AND P0, PT, R4, RZ, PT ;  /* 0x000000ff0400720c */ /* 0x000fe40003f05070 */
[C---:B------:R-:W-:Y:S02]  /*4dd0*/  ISETP.NE.AND.EX P1, PT, R5.reuse, RZ, PT, P1 ;  /* 0x000000ff0500720c */ /* 0x040fe40003f25310 */
[----:B------:R-:W-:Y:S01]  /*4de0*/  ISETP.NE.AND.EX P0, PT, R5, RZ, PT, P0 ;  /* 0x000000ff0500720c */ /* 0x000fe20003f05300 */
[----:B------:R-:W4:Y:S01]  /*4df0*/  @!UP3 LDCU UR5, c[0x0][0xb0c] ;  /* 0x00016180ff05b7ac */ /* 0x000f220008000800 */
[----:B------:R-:W-:Y:S01]  /*4e00*/  SHF.L.U32 R9, R15, 0x1f, RZ ;  /* 0x0000001f0f097819 */ /* 0x000fe200000006ff */
[----:B------:R-:W-:Y:S02]  /*4e10*/  USHF.L.U32 UR42, UR24, 0x8, URZ ;  /* 0x00000008182a7899 */ /* 0x000fe400080006ff */
[----:B------:R-:W-:Y:S02]  /*4e20*/  USHF.L.U32 UR43, UR20, 0x6, URZ ;  /* 0x00000006142b7899 */ /* 0x000fe400080006ff */
[----:B---3--:R-:W-:Y:S07]  /*4e30*/  UIMAD.WIDE.U32 UR6, UR14, UR8, URZ ;  /* 0x000000080e0672a5 */ /* 0x008fee000f8e00ff */
[----:B------:R-:W-:Y:S01]  /*4e40*/  @!UP3 UMOV UR4, UR7 ;  /* 0x000000070004bc82 */ /* 0x000fe20008000000 */
[----:B----4-:R-:W-:Y:S02]  /*4e50*/  @!UP3 UISETP.NE.AND UP0, UPT, UR5, 0x1, UPT ;  /* 0x000000010500b88c */ /* 0x010fe4000bf05270 */
[----:B------:R-:W-:Y:S02]  /*4e60*/  @!UP3 USHF.R.U32.HI UR4, URZ, UR9, UR4 ;  /* 0x00000009ff04b299 */ /* 0x000fe40008011604 */
[----:B------:R-:W-:Y:S02]  /*4e70*/  UIMAD.WIDE.U32 UR6, UR13, UR11, URZ ;  /* 0x0000000b0d0672a5 */ /* 0x000fe4000f8e00ff */
[----:B------:R-:W-:Y:S02]  /*4e80*/  @!UP3 USEL UR8, UR14, UR4, !UP0 ;  /* 0x000000040e08b287 */ /* 0x000fe4000c000000 */
[----:B------:R-:W-:Y:S03]  /*4e90*/  @!UP3 UISETP.NE.AND UP0, UPT, UR10, 0x1, UPT ;  /* 0x000000010a00b88c */ /* 0x000fe6000bf05270 */
[----:B------:R-:W-:Y:S02]  /*4ea0*/  @!UP3 UMOV UR6, UR7 ;  /* 0x000000070006bc82 */ /* 0x000fe40008000000 */
[----:B------:R-:W3:Y:S02]  /*4eb0*/  @!UP3 LDCU UR4, c[0x0][0xb20] ;  /* 0x00016400ff04b7ac */ /* 0x000ee40008000800 */
[----:B---3--:R-:W-:Y:S04]  /*4ec0*/  @!UP3 USHF.R.U32.HI UR6, URZ, UR4, UR6 ;  /* 0x00000004ff06b299 */ /* 0x008fe80008011606 */
[----:B------:R-:W-:Y:S04]  /*4ed0*/  @!UP3 USEL UR6, UR13, UR6, !UP0 ;  /* 0x000000060d06b287 */ /* 0x000fe8000c000000 */
[----:B------:R-:W-:Y:S02]  /*4ee0*/  @!UP3 UIADD3 UR4, UPT, UPT, -UR8, UR6, URZ ;  /* 0x000000060804b290 */ /* 0x000fe4000fffe1ff */
[----:B------:R-:W-:Y:S02]  /*4ef0*/  @!UP3 UIADD3 UR6, UPT, UPT, UR8, -UR6, URZ ;  /* 0x800000060806b290 */ /* 0x000fe4000fffe0ff */
[----:B------:R-:W-:Y:S02]  /*4f00*/  @!UP3 UIMAD UR14, UR4, UR5, UR14 ;  /* 0x00000005040eb2a4 */ /* 0x000fe4000f8e020e */
[----:B------:R-:W-:Y:S01]  /*4f10*/  @!UP3 UIMAD UR13, UR6, UR10, UR13 ;  /* 0x0000000a060db2a4 */ /* 0x000fe2000f8e020d */
[----:B------:R-:W-:Y:S11]  /*4f20*/  BRA.U UP2, `(.L_x_89) ;  /* 0x0000000102107547 */ /* 0x000ff6000b800000 */
[----:B--2---:R-:W-:Y:S04]  /*4f30*/  MOV R0, UR52 ;  /* 0x0000003400007c02 */ /* 0x004fe80008000f00 */
[----:B------:R-:W-:Y:S04]  /*4f40*/  SHF.L.U32 R11, R0, 0x1f, RZ ;  /* 0x0000001f000b7819 */ /* 0x000fe800000006ff */
[----:B------:R-:W2:Y:S02]  /*4f50*/  SYNCS.PHASECHK.TRANS64.TRYWAIT P2, [UR21+0x78], R11 ;  /* 0x0000780bff0075a7 */ /* 0x000ea40008041115 */
[----:B--2---:R-:W-:Y:S05]  /*4f60*/  @!P2 BRA `(.L_x_90) ;  /* 0x000000580020a947 */ /* 0x004fea0003800000 */
.L_x_89:
[----:B------:R-:W-:Y:S05]  /*4f70*/  @!P1 BRA `(.L_x_91) ;  /* 0x0000000000309947 */ /* 0x000fea0003800000 */
[----:B------:R-:W-:Y:S01]  /*4f80*/  ISETP.NE.U32.AND P1, PT, R2, RZ, PT ;  /* 0x000000ff0200720c */ /* 0x000fe20003f25070 */
[----:B------:R-:W3:Y:S01]  /*4f90*/  LDCU.64 UR4, c[0x0][0x358] ;  /* 0x00006b00ff0477ac */ /* 0x000ee20008000a00 */
[----:B------:R-:W-:Y:S02]  /*4fa0*/  IMAD.MOV.U32 R80, RZ, RZ, 0x1 ;  /* 0x00000001ff507424 */ /* 0x000fe400078e00ff */
[----:B------:R-:W-:Y:S11]  /*4fb0*/  ISETP.NE.AND.EX P1, PT, R3, RZ, PT, P1 ;  /* 0x000000ff0300720c */ /* 0x000ff60003f25310 */
[----:B------:R-:W-:Y:S02]  /*4fc0*/  @!UPT UIADD3 URZ, UPT, UPT, URZ, URZ, URZ ;  /* 0x000000fffffff290 */ /* 0x000fe4000fffe0ff */
[----:B--2---:R-:W2:Y:S01]  /*4fd0*/  @P1 LDC.64 R10, c[0x0][0x888] ;  /* 0x00022200ff0a1b82 */ /* 0x004ea20000000a00 */
[----:B------:R-:W-:Y:S04]  /*4fe0*/  @P1 IMAD R0, R4, UR36, RZ ;  /* 0x0000002404001c24 */ /* 0x000fe8000f8e02ff */
[----:B--2---:R-:W-:Y:S04]  /*4ff0*/  @P1 IMAD.WIDE R10, R0, 0x4, R10 ;  /* 0x00000004000a1825 */ /* 0x004fe800078e020a */
[----:B------:R-:W-:Y:S01]  /*5000*/  HFMA2 R0, -RZ, RZ, 0, 5.9604644775390625e-08 ;  /* 0x00000001ff007431 */ /* 0x000fe200000001ff */
[----:B---3-5:R3:W5:Y:S04]  /*5010*/  @P1 LDG.E R41, desc[UR4][R10.64] ;  /* 0x000000040a291981 */ /* 0x028768000c1e1900 */
[----:B------:R-:W-:Y:S01]  /*5020*/  @!P1 PRMT R80, R0, 0x7610, R80 ;  /* 0x0000761000509816 */ /* 0x000fe20000000050 */
[----:B---3--:R-:W4:Y:S06]  /*5030*/  @!P1 LDC R41, c[0x0][0x880] ;  /* 0x00022000ff299b82 */ /* 0x008f2c0000000800 */
.L_x_91:
[----:B----45:R-:W-:Y:S01]  /*5040*/  @!P0 FSETP.EQ.AND P1, PT, R41, RZ, PT ;  /* 0x000000ff2900820b */ /* 0x030fe20003f22000 */
[----:B------:R-:W-:Y:S01]  /*5050*/  @!UPT UIADD3 URZ, UPT, UPT, URZ, URZ, URZ ;  /* 0x000000fffffff290 */ /* 0x000fe2000fffe0ff */
[----:B------:R-:W-:Y:S11]  /*5060*/  @!P0 BRA `(.L_x_92) ;  /* 0x0000000000188947 */ /* 0x000ff60003800000 */
[----:B------:R-:W-:Y:S02]  /*5070*/  LOP3.LUT P0, RZ, R80, 0xff, RZ, 0xc0, !PT ;  /* 0x000000ff50ff7812 */ /* 0x000fe4000780c0ff */
[----:B------:R-:W-:Y:S04]  /*5080*/  ISETP.NE.U32.AND P1, PT, R2, RZ, PT ;  /* 0x000000ff0200720c */ /* 0x000fe80003f25070 */
[----:B------:R-:W-:Y:S04]  /*5090*/  ISETP.NE.AND.EX P1, PT, R3, RZ, PT, P1 ;  /* 0x000000ff0300720c */ /* 0x000fe80003f25310 */
[----:B------:R-:W-:Y:S03]  /*50a0*/  PLOP3.LUT P1, PT, P1, PT, PT, 0x8, 0x80 ;  /* 0x000000000080781c */ /* 0x000fe60000f2e170 */
[----:B------:R-:W-:Y:S11]  /*50b0*/  @P0 FSETP.EQ.AND P1, PT, R41, RZ, PT ;  /* 0x000000ff2900020b */ /* 0x000ff60003f22000 */
[----:B------:R-:W-:Y:S02]  /*50c0*/  @!UPT UIADD3 URZ, UPT, UPT, URZ, URZ, URZ ;  /* 0x000000fffffff290 */ /* 0x000fe4000fffe0ff */
.L_x_92:
[----:B------:R-:W3:Y:S01]  /*50d0*/  SYNCS.PHASECHK.TRANS64.TRYWAIT P2, [UR21+0x50], R9 ;  /* 0x00005009ff0075a7 */ /* 0x000ee20008041115 */
[----:B------:R-:W-:Y:S04]  /*50e0*/  ELECT P0, URZ, PT ;  /* 0x0000000000ff782f */ /* 0x000fe80003800000 */
[----:B------:R-:W-:Y:S11]  /*50f0*/  PLOP3.LUT P1, PT, P1, P0, PT, 0xf2, 0x2f ;  /* 0x00000000002f781c */ /* 0x000ff60000f21e72 */
[----:B------:R-:W-:Y:S02]  /*5100*/  @!UPT UIADD3 URZ, UPT, UPT, URZ, URZ, URZ ;  /* 0x000000fffffff290 */ /* 0x000fe4000fffe0ff */
[----:B------:R-:W-:Y:S05]  /*5110*/  @!P1 IADD3 R8, P0, PT, R16, 0x580, RZ ;  /* 0x0000058010089810 */ /* 0x000fea0007f1e0ff */
[----:B------:R-:W-:Y:S01]  /*5120*/  @!P1 IMAD.X R6, RZ, RZ, R17, P0 ;  /* 0x000000ffff069224 */ /* 0x000fe200000e0611 */
[----:B---3--:R-:W-:Y:S07]  /*5130*/  @!P2 BRA `(.L_x_93) ;  /* 0x0000005400c4a947 */ /* 0x008fee0003800000 */
.L_x_181:
[----:B------:R-:W-:Y:S01]  /*5140*/  @!P1 R2UR UR5, R8 ;  /* 0x00000000080592ca */ /* 0x000fe200000e0000 */
[----:B------:R-:W-:Y:S01]  /*5150*/  VOTEU.ALL UP0, P1 ;  /* 0x0000000000ff7886 */ /* 0x000fe20000800000 */
[----:B------:R-:W-:Y:S01]  /*5160*/  @!P1 R2UR UR4, R6 ;  /* 0x00000000060492ca */ /* 0x000fe200000e0000 */
[----:B------:R-:W-:Y:S01]  /*5170*/  UMOV UR16, 0x0 ;  /* 0x0000000000107882 */ /* 0x000fe20000000000 */
[----:B------:R-:W-:Y:S01]  /*5180*/  UMOV UR17, 0x10000000 ;  /* 0x1000000000117882 */ /* 0x000fe20000000000 */
[----:B------:R-:W-:Y:S01]  /*5190*/  UMOV UR44, UR36 ;  /* 0x00000024002c7c82 */ /* 0x000fe20008000000 */
[----:B------:R-:W-:Y:S01]  /*51a0*/  @!UP0 UIADD3 UR40, UPT, UPT, UR21, 0x200, URZ ;  /* 0x0000020015288890 */ /* 0x000fe2000fffe0ff */
[----:B--2---:R-:W-:Y:S01]  /*51b0*/  @!P1 IMAD.MOV.U32 R0, RZ, RZ, 0x2000 ;  /* 0x00002000ff009424 */ /* 0x004fe200078e00ff */
[----:B------:R-:W-:Y:S01]  /*51c0*/  @!UP0 UIADD3 UR10, UPT, UPT, UR42, 0x80, URZ ;  /* 0x000000802a0a8890 */ /* 0x000fe2000fffe0ff */
[----:B------:R-:W-:Y:S01]  /*51d0*/  @!P1 IADD3 R8, P0, PT, R16, 0x580, RZ ;  /* 0x0000058010089810 */ /* 0x000fe20007f1e0ff */
[----:B------:R-:W-:Y:S01]  /*51e0*/  @!UP0 UIADD3 UR8, UPT, UPT, UR21, 0x1200, URZ ;  /* 0x0000120015088890 */ /* 0x000fe2000fffe0ff */
[----:B------:R-:W-:Y:S02]  /*51f0*/  VOTEU.ALL UP0, P1 ;  /* 0x0000000000ff7886 */ /* 0x000fe40000800000 */
[----:B------:R-:W-:Y:S01]  /*5200*/  IMAD.U32 R10, RZ, RZ, UR5 ;  /* 0x00000005ff0a7e24 */ /* 0x000fe2000f8e00ff */
[----:B------:R-:W-:Y:S01]  /*5210*/  UMOV UR9, UR41 ;  /* 0x0000002900097c82 */ /* 0x000fe20008000000 */
[----:B------:R-:W-:Y:S01]  /*5220*/  IMAD.U32 R11, RZ, RZ, UR4 ;  /* 0x00000004ff0b7e24 */ /* 0x000fe2000f8e00ff */
[----:B------:R-:W-:Y:S01]  /*5230*/  UMOV UR11, UR43 ;  /* 0x0000002b000b7c82 */ /* 0x000fe20008000000 */
[----:B------:R-:W-:Y:S01]  /*5240*/  UMOV UR12, UR36 ;  /* 0x00000024000c7c82 */ /* 0x000fe20008000000 */
[----:B------:R-:W-:Y:S01]  /*5250*/  @!P1 R2UR UR4, R10 ;  /* 0x000000000a0492ca */ /* 0x000fe200000e0000 */
[----:B------:R-:W-:Y:S01]  /*5260*/  UPRMT UR6, UR47, 0x654, UR41 ;  /* 0x000006542f067896 */ /* 0x000fe20008000029 */
[----:B------:R-:W-:Y:S01]  /*5270*/  @!P1 R2UR UR5, R11 ;  /* 0x000000000b0592ca */ /* 0x000fe200000e0000 */
[----:B------:R-:W-:Y:S11]  /*5280*/  @!P1 IMAD.X R6, RZ, RZ, R17, P0 ;  /* 0x000000ffff069224 */ /* 0x000ff600000e0611 */
[----:B------:R-:W-:Y:S01]  /*5290*/  @!UPT UIADD3 URZ, UPT, UPT, URZ, URZ, URZ ;  /* 0x000000fffffff290 */ /* 0x000fe2000fffe0ff */
[----:B------:R2:W-:Y:S01]  /*52a0*/  @!UP0 UTMALDG.3D [UR40], [UR4], desc[UR16] ;  /* 0x00001028040085b4 */ /* 0x0005e20008011000 */
[----:B------:R-:W-:Y:S05]  /*52b0*/  VOTEU.ALL UP0, P1 ;  /* 0x0000000000ff7886 */ /* 0x000fea0000800000 */
[----:B------:R2:W-:Y:S01]  /*52c0*/  @!UP0 UTMALDG.3D [UR8], [UR4], desc[UR16] ;  /* 0x00001008040085b4 */ /* 0x0005e20008011000 */
[----:B------:R2:W-:Y:S01]  /*52d0*/  @!P1 SYNCS.ARRIVE.TRANS64.RED.A0TR RZ, [UR21+0x30], R0 ;  /* 0x00003000ffff99a7 */ /* 0x0005e20008300415 */
[----:B------:R-:W-:Y:S01]  /*52e0*/  SYNCS.ARRIVE.TRANS64.RED.A1T0 RZ, [UR6], RZ ;  /* 0x000000ffffff79a7 */ /* 0x000fe20008100406 */
[----:B------:R-:W3:Y:S02]  /*52f0*/  SYNCS.PHASECHK.TRANS64.TRYWAIT P2, [UR21+0x58], R9 ;  /* 0x00005809ff0075a7 */ /* 0x000ee40008041115 */
[----:B--23--:R-:W-:Y:S05]  /*5300*/  @!P2 BRA `(.L_x_94) ;  /* 0x000000540068a947 */ /* 0x00cfea0003800000 */
.L_x_183:
        /* <DEDUP_REMOVED lines=10> */
[----:B------:R-:W-:Y:S02]  /*53b0*/  @!UP0 UIADD3 UR10, UPT, UPT, UR42, 0xa0, URZ ;  /* 0x000000a02a0a8890 */ /* 0x000fe4000fffe0ff */
[----:B------:R-:W-:Y:S01]  /*53c0*/  @!UP0 UIADD3 UR8, UPT, UPT, UR21, 0x3200, URZ ;  /* 0x0000320015088890 */ /* 0x000fe2000fffe0ff */
[----:B------:R-:W-:Y:S01]  /*53d0*/  IMAD.U32 R10, RZ, RZ, UR5 ;  /* 0x00000005ff0a7e24 */ /* 0x000fe2000f8e00ff */
[----:B------:R-:W-:Y:S01]  /*53e0*/  VOTEU.ALL UP0, P1 ;  /* 0x0000000000ff7886 */ /* 0x000fe20000800000 */
[----:B------:R-:W-:Y:S01]  /*53f0*/  IMAD.U32 R11, RZ, RZ, UR4 ;  /* 0x00000004ff0b7e24 */ /* 0x000fe2000f8e00ff */
[----:B------:R-:W-:Y:S01]  /*5400*/  UMOV UR9, UR33 ;  /* 0x0000002100097c82 */ /* 0x000fe20008000000 */
[----:B------:R-:W-:Y:S01]  /*5410*/  UMOV UR11, UR43 ;  /* 0x0000002b000b7c82 */ /* 0x000fe20008000000 */
[----:B------:R-:W-:Y:S01]  /*5420*/  @!P1 R2UR UR4, R10 ;  /* 0x000000000a0492ca */ /* 0x000fe200000e0000 */
[----:B------:R-:W-:Y:S01]  /*5430*/  UMOV UR12, UR36 ;  /* 0x00000024000c7c82 */ /* 0x000fe20008000000 */
[----:B------:R-:W-:Y:S01]  /*5440*/  @!P1 R2UR UR5, R11 ;  /* 0x000000000b0592ca */ /* 0x000fe200000e0000 */
[----:B------:R-:W-:Y:S01]  /*5450*/  UPRMT UR6, UR47, 0x654, UR33 ;  /* 0x000006542f067896 */ /* 0x000fe20008000021 */
[----:B------:R-:W-:Y:S11]  /*5460*/  @!P1 IMAD.X R6, RZ, RZ, R17, P0 ;  /* 0x000000ffff069224 */ /* 0x000ff600000e0611 */
[----:B------:R2:W-:Y:S01]  /*5470*/  @!UP0 UTMALDG.3D [UR32], [UR4], desc[UR16] ;  /* 0x00001020040085b4 */ /* 0x0005e20008011000 */
[----:B------:R-:W-:Y:S05]  /*5480*/  VOTEU.ALL UP0, P1 ;  /* 0x0000000000ff7886 */ /* 0x000fea0000800000 */
[----:B------:R2:W-:Y:S01]  /*5490*/  @!UP0 UTMALDG.3D [UR8], [UR4], desc[UR16] ;  /* 0x00001008040085b4 */ /* 0x0005e20008011000 */
[----:B------:R2:W-:Y:S01]  /*54a0*/  @!P1 SYNCS.ARRIVE.TRANS64.RED.A0TR RZ, [UR21+0x38], R0 ;  /* 0x00003800ffff99a7 */ /* 0x0005e20008300415 */
[----:B------:R-:W-:Y:S01]  /*54b0*/  SYNCS.ARRIVE.TRANS64.RED.A1T0 RZ, [UR6], RZ ;  /* 0x000000ffffff79a7 */ /* 0x000fe20008100406 */
[----:B------:R-:W3:Y:S02]  /*54c0*/  SYNCS.PHASECHK.TRANS64.TRYWAIT P2, [UR21+0x60], R9 ;  /* 0x00006009ff0075a7 */ /* 0x000ee40008041115 */
[----:B--23--:R-:W-:Y:S05]  /*54d0*/  @!P2 BRA `(.L_x_95) ;  /* 0x00000054000ca947 */ /* 0x00cfea0003800000 */
.L_x_185:
        /* <DEDUP_REMOVED lines=9> */
[----:B------:R-:W-:Y:S01]  /*5570*/  VIADD R14, R14, 0x1 ;  /* 0x000000010e0e7836 */ /* 0x000fe20000000000 */
        /* <DEDUP_REMOVED lines=10> */
[----:B------:R-:W-:Y:S01]  /*5620*/  UMOV UR12, UR36 ;  /* 0x00000024000c7c82 */ /* 0x000fe20008000000 */
[----:B------:R-:W-:Y:S11]  /*5630*/  UPRMT UR6, UR47, 0x654, UR25 ;  /* 0x000006542f067896 */ /* 0x000ff60008000019 */
[----:B------:R2:W-:Y:S01]  /*5640*/  @!UP0 UTMALDG.3D [UR24], [UR4], desc[UR16] ;  /* 0x00001018040085b4 */ /* 0x0005e20008011000 */
[----:B------:R-:W-:Y:S05]  /*5650*/  VOTEU.ALL UP0, P1 ;  /* 0x0000000000ff7886 */ /* 0x000fea0000800000 */
[----:B------:R2:W-:Y:S01]  /*5660*/  @!UP0 UTMALDG.3D [UR8], [UR4], desc[UR16] ;  /* 0x00001008040085b4 */ /* 0x0005e20008011000 */
[----:B------:R2:W-:Y:S01]  /*5670*/  @!P1 SYNCS.ARRIVE.TRANS64.RED.A0TR RZ, [UR21+0x40], R0 ;  /* 0x00004000ffff99a7 */ /* 0x0005e20008300415 */
[----:B------:R-:W-:Y:S01]  /*5680*/  SYNCS.ARRIVE.TRANS64.RED.A1T0 RZ, [UR6], RZ ;  /* 0x000000ffffff79a7 */ /* 0x000fe20008100406 */
[----:B------:R-:W3:Y:S02]  /*5690*/  SYNCS.PHASECHK.TRANS64.TRYWAIT P0, [UR21+0x68], R9 ;  /* 0x00006809ff0075a7 */ /* 0x000ee40008001115 */
[----:B--23--:R-:W-:Y:S05]  /*56a0*/  @!P0 BRA `(.L_x_96) ;  /* 0x0000005000b08947 */ /* 0x00cfea0003800000 */
.L_x_187:
[----:B------:R-:W-:Y:S01]  /*56b0*/  UIADD3 UR24, UPT, UPT, UR13, UR63, URZ ;  /* 0x0000003f0d187290 */ /* 0x000fe2000fffe0ff */
[----:B------:R-:W-:Y:S01]  /*56c0*/  @!P1 IADD3 R6, P0, PT, R16, 0x580, RZ ;  /* 0x0000058010069810 */ /* 0x000fe20007f1e0ff */
[----:B------:R-:W-:Y:S01]  /*56d0*/  UPLOP3.LUT UP2, UPT, UPT, UPT, UPT, 0x80, 0x8 ;  /* 0x000000000008789c */ /* 0x000fe20003f4f070 */
[----:B------:R-:W-:Y:S01]  /*56e0*/  R2UR UR26, R82 ;  /* 0x00000000521a72ca */ /* 0x000fe200000e0000 */
[----:B------:R-:W-:Y:S01]  /*56f0*/  VOTEU.ALL UP0, P1 ;  /* 0x0000000000ff7886 */ /* 0x000fe20000800000 */
[----:B------:R-:W-:Y:S01]  /*5700*/  @!P1 R2UR UR5, R6 ;  /* 0x00000000060592ca */ /* 0x000fe200000e0000 */
[----:B--2---:R-:W-:Y:S01]  /*5710*/  @!P1 IMAD.X R0, RZ, RZ, R17, P0 ;  /* 0x000000ffff009224 */ /* 0x004fe200000e0611 */
[----:B------:R-:W-:Y:S01]  /*5720*/  UMOV UR6, 0x0 ;  /* 0x0000000000067882 */ /* 0x000fe20000000000 */
[----:B------:R-:W-:Y:S01]  /*5730*/  UMOV UR7, 0x10000000 ;  /* 0x1000000000077882 */ /* 0x000fe20000000000 */
[----:B------:R-:W-:Y:S01]  /*5740*/  @!UP0 UIADD3 UR18, UPT, UPT, UR42, 0x60, URZ ;  /* 0x000000602a128890 */ /* 0x000fe2000fffe0ff */
[----:B------:R-:W-:Y:S01]  /*5750*/  ISETP.NE.AND P0, PT, R14, 0x2, PT ;  /* 0x000000020e00780c */ /* 0x000fe20003f05270 */
[----:B------:R-:W-:Y:S01]  /*5760*/  @!UP0 UIADD3 UR16, UPT, UPT, UR21, 0x6200, URZ ;  /* 0x0000620015108890 */ /* 0x000fe2000fffe0ff */
[----:B------:R-:W-:Y:S01]  /*5770*/  @!P1 R2UR UR4, R0 ;  /* 0x00000000000492ca */ /* 0x000fe200000e0000 */
[----:B------:R-:W-:Y:S01]  /*5780*/  @!UP0 UIADD3 UR17, UPT, UPT, UR21, 0x48, URZ ;  /* 0x0000004815118890 */ /* 0x000fe2000fffe0ff */
[----:B------:R-:W-:Y:S01]  /*5790*/  SEL R0, RZ, 0x1, P0 ;  /* 0x00000001ff007807 */ /* 0x000fe20000000000 */
[----:B------:R-:W-:Y:S01]  /*57a0*/  @!UP0 UIADD3 UR10, UPT, UPT, UR42, 0xe0, URZ ;  /* 0x000000e02a0a8890 */ /* 0x000fe2000fffe0ff */
[----:B------:R-:W-:Y:S01]  /*57b0*/  LOP3.LUT R15, R15, 0x1, RZ, 0x3c, !PT ;  /* 0x000000010f0f7812 */ /* 0x000fe200078e3cff */
[----:B------:R-:W-:Y:S01]  /*57c0*/  @!UP0 UIADD3 UR8, UPT, UPT, UR21, 0x7200, URZ ;  /* 0x0000720015088890 */ /* 0x000fe2000fffe0ff */
[----:B------:R-:W-:Y:S01]  /*57d0*/  IMAD.U32 R8, RZ, RZ, UR5 ;  /* 0x00000005ff087e24 */ /* 0x000fe2000f8e00ff */
[----:B------:R-:W-:Y:S01]  /*57e0*/  VOTEU.ALL UP0, P1 ;  /* 0x0000000000ff7886 */ /* 0x000fe20000800000 */
[----:B------:R-:W-:Y:S01]  /*57f0*/  UMOV UR19, UR43 ;  /* 0x0000002b00137c82 */ /* 0x000fe20008000000 */
[----:B------:R-:W-:Y:S01]  /*5800*/  UMOV UR20, UR36 ;  /* 0x0000002400147c82 */ /* 0x000fe20008000000 */
[----:B------:R-:W-:Y:S01]  /*5810*/  UMOV UR11, UR43 ;  /* 0x0000002b000b7c82 */ /* 0x000fe20008000000 */
[----:B------:R-:W-:Y:S01]  /*5820*/  UMOV UR12, UR36 ;  /* 0x00000024000c7c82 */ /* 0x000fe20008000000 */
[----:B------:R-:W-:Y:S01]  /*5830*/  UMOV UR9, UR17 ;  /* 0x0000001100097c82 */ /* 0x000fe20008000000 */
[----:B------:R-:W-:Y:S01]  /*5840*/  IMAD.U32 R9, RZ, RZ, UR4 ;  /* 0x00000004ff097e24 */ /* 0x000fe2000f8e00ff */
[----:B------:R-:W-:Y:S01]  /*5850*/  @!P1 R2UR UR4, R8 ;  /* 0x00000000080492ca */ /* 0x000fe200000e0000 */
[----:B------:R-:W-:Y:S01]  /*5860*/  UMOV UR36, UR29 ;  /* 0x0000001d00247c82 */ /* 0x000fe20008000000 */
[----:B------:R-:W-:Y:S02]  /*5870*/  LOP3.LUT R13, R13, R0, RZ, 0x3c, !PT ;  /* 0x000000000d0d7212 */ /* 0x000fe400078e3cff */
[----:B------:R-:W-:Y:S02]  /*5880*/  @!P1 R2UR UR5, R9 ;  /* 0x00000000090592ca */ /* 0x000fe400000e0000 */
[----:B------:R-:W-:Y:S11]  /*5890*/  SEL R14, R14, RZ, P0 ;  /* 0x000000ff0e0e7207 */ /* 0x000ff60000000000 */
[----:B------:R2:W-:Y:S01]  /*58a0*/  @!UP0 UTMALDG.3D [UR16], [UR4], desc[UR6] ;  /* 0x00000610040085b4 */ /* 0x0005e20008011000 */
[----:B------:R-:W-:Y:S05]  /*58b0*/  VOTEU.ALL UP0, P1 ;  /* 0x0000000000ff7886 */ /* 0x000fea0000800000 */
[----:B------:R3:W-:Y:S01]  /*58c0*/  @!UP0 UTMALDG.3D [UR8], [UR4], desc[UR6] ;  /* 0x00000608040085b4 */ /* 0x0007e20008011000 */
[----:B------:R3:W-:Y:S01]  /*58d0*/  @!P1 SYNCS.ARRIVE.TRANS64.RED.A0TR RZ, [UR21+0x48], R7 ;  /* 0x00004807ffff99a7 */ /* 0x0007e20008300415 */
[----:B------:R-:W-:Y:S01]  /*58e0*/  SYNCS.ARRIVE.TRANS64.RED.A1T0 RZ, [UR37], RZ ;  /* 0x000000ffffff79a7 */ /* 0x000fe20008100425 */
[----:B--2---:R-:W-:Y:S01]  /*58f0*/  UIADD3 UR20, UPT, UPT, UR14, UR26, URZ ;  /* 0x0000001a0e147290 */ /* 0x004fe2000fffe0ff */
[----:B------:R-:W-:Y:S11]  /*5900*/  BRA.U UP1, `(.L_x_97) ;  /* 0xfffffff101047547 */ /* 0x000ff6000b83ffff */
[----:B------:R-:W-:-:S04]  /*5910*/  SHF.L.U32 R3, R15, 0x1f, RZ ;  /* 0x0000001f0f037819 */ /* 0x000fc800000006ff */
[----:B------:R-:W2:Y:S02]  /*5920*/  SYNCS.PHASECHK.TRANS64.TRYWAIT P0, [UR21+0x50], R3 ;  /* 0x00005003ff0075a7 */ /* 0x000ea40008001115 */
[----:B--2---:R-:W-:Y:S05]  /*5930*/  @!P0 BRA `(.L_x_98) ;  /* 0x0000005000248947 */ /* 0x004fea0003800000 */
.L_x_189:
[----:B------:R-:W4:Y:S02]  /*5940*/  SYNCS.PHASECHK.TRANS64.TRYWAIT P0, [UR21+0x58], R3 ;  /* 0x00005803ff0075a7 */ /* 0x000f240008001115 */
[----:B----4-:R-:W-:Y:S05]  /*5950*/  @!P0 BRA `(.L_x_99) ;  /* 0x0000005000348947 */ /* 0x010fea0003800000 */
.L_x_191:
[----:B------:R-:W4:Y:S02]  /*5960*/  SYNCS.PHASECHK.TRANS64.TRYWAIT P0, [UR21+0x60], R3 ;  /* 0x00006003ff0075a7 */ /* 0x000f240008001115 */
[----:B----4-:R-:W-:Y:S05]  /*5970*/  @!P0 BRA `(.L_x_100) ;  /* 0x0000005000448947 */ /* 0x010fea0003800000 */
.L_x_193:
[----:B--2---:R-:W-:-:S07]  /*5980*/  MOV R0, UR21 ;  /* 0x0000001500007c02 */ /* 0x004fce0008000f00 */
.L_x_101:
[----:B--2---:R-:W-:-:S04]  /*5990*/  SHF.L.U32 R3, R15, 0x1f, RZ ;  /* 0x0000001f0f037819 */ /* 0x004fc800000006ff */
[----:B------:R2:W4:Y:S03]  /*59a0*/  SYNCS.PHASECHK.TRANS64.TRYWAIT P0, [R0+URZ+0x68], R3 ;  /* 0x00006803000075a7 */ /* 0x00052600080011ff */
[----:B----4-:R-:W-:Y:S05]  /*59b0*/  @!P0 NANOSLEEP.SYNCS 0x989680 ;  /* 0x009896800000895d */ /* 0x010fea0003900000 */
[----:B------:R-:W4:Y:S02]  /*59c0*/  @!P0 SYNCS.PHASECHK.TRANS64 P0, [R0+URZ+0x68], R3 ;  /* 0x00006803000085a7 */ /* 0x000f2400080010ff */
[----:B-1-34-:R-:W-:Y:S05]  /*59d0*/  @P0 EXIT ;  /* 0x000000000000094d */ /* 0x01afea0003800000 */
[----:B------:R-:W-:Y:S05]  /*59e0*/  BRA `(.L_x_101) ;  /* 0xfffffffc00e87947 */ /* 0x000fea000383ffff */
.L_x_86:
[----:B------:R-:W-:-:S06]  /*59f0*/  UISETP.GE.AND UP0, UPT, UR18, 0x4, UPT ;  /* 0x000000041200788c */ /* 0x000fcc000bf06270 */
[----:B------:R-:W-:-:S13]  /*5a00*/  PLOP3.LUT P0, PT, PT, PT, UP0, 0x80, 0x8 ;  /* 0x000000000008781c */ /* 0x000fda0003f0f008 */
[----:B------:R-:W-:Y:S05]  /*5a10*/  @!P0 EXIT ;  /* 0x000000000000894d */ /* 0x000fea0003800000 */
[----:B------:R-:W-:Y:S01]  /*5a20*/  BAR.SYNC.DEFER_BLOCKING 0x6, 0xa0 ;  /* 0x0182800000007b1d */ /* 0x000fe20000010000 */
[C---:B------:R-:W-:Y:S01]  /*5a30*/  IMAD.SHL.U32 R3, R94.reuse, 0x20, RZ ;  /* 0x000000205e037824 */ /* 0x040fe200078e00ff */
[C---:B------:R-:W-:Y:S01]  /*5a40*/  SHF.L.U32 R2, R94.reuse, 0x2, RZ ;  /* 0x000000025e027819 */ /* 0x040fe200000006ff */
[C---:B------:R-:W-:Y:S01]  /*5a50*/  IMAD.SHL.U32 R8, R81.reuse, 0x400, RZ ;  /* 0x0000040051087824 */ /* 0x040fe200078e00ff */
[C---:B------:R-:W-:Y:S01]  /*5a60*/  LOP3.LUT R95, R94.reuse, 0x60, RZ, 0xc0, !PT ;  /* 0x000000605e5f7812 */ /* 0x040fe200078ec0ff */
[----:B------:R-:W-:Y:S01]  /*5a70*/  IMAD.SHL.U32 R4, R81, 0x200000, RZ ;  /* 0x0020000051047824 */ /* 0x000fe200078e00ff */
[----:B------:R-:W-:Y:S02]  /*5a80*/  UMOV UR43, 0x400 ;  /* 0x00000400002b7882 */ /* 0x000fe40000000000 */
[----:B------:R-:W1:Y:S01]  /*5a90*/  LDC.64 R78, c[0x0][0x8b0] ;  /* 0x00022c00ff4e7b82 */ /* 0x000e620000000a00 */
[----:B------:R-:W-:Y:S01]  /*5aa0*/  ULEA UR43, UR47, UR43, 0x18 ;  /* 0x0000002b2f2b7291 */ /* 0x000fe2000f8ec0ff */
[C---:B------:R-:W-:Y:S01]  /*5ab0*/  LOP3.LUT R93, R3.reuse, 0xb20, RZ, 0xc0, !PT ;  /* 0x00000b20035d7812 */ /* 0x040fe200078ec0ff */
[----:B------:R-:W2:Y:S01]  /*5ac0*/  LDCU.64 UR6, c[0x0][0x890] ;  /* 0x00011200ff0677ac */ /* 0x000ea20008000a00 */
[----:B------:R-:W-:Y:S01]  /*5ad0*/  LOP3.LUT R3, R3, 0xc0, RZ, 0xc0, !PT ;  /* 0x000000c003037812 */ /* 0x000fe200078ec0ff */
[----:B------:R-:W-:Y:S01]  /*5ae0*/  IMAD.U32 R37, R94, 0x10000, RZ ;  /* 0x000100005e257824 */ /* 0x000fe200078e00ff */
[----:B------:R-:W-:Y:S01]  /*5af0*/  LOP3.LUT R93, R93, 0x400, R8, 0xf8, !PT ;  /* 0x000004005d5d7812 */ /* 0x000fe200078ef808 */
[----:B------:R-:W-:Y:S01]  /*5b00*/  UIADD3 UR4, UPT, UPT, UR43, 0x200, URZ ;  /* 0x000002002b047890 */ /* 0x000fe2000fffe0ff */
[----:B------:R-:W3:Y:S01]  /*5b10*/  LDC.64 R76, c[0x0][0x8a8] ;  /* 0x00022a00ff4c7b82 */ /* 0x000ee20000000a00 */
[----:B------:R-:W-:Y:S01]  /*5b20*/  LOP3.LUT R2, R3, 0x18, R2, 0xf8, !PT ;  /* 0x0000001803027812 */ /* 0x000fe200078ef802 */
[----:B------:R-:W-:Y:S01]  /*5b30*/  HFMA2 R36, -RZ, RZ, 0, 0 ;  /* 0x00000000ff247431 */ /* 0x000fe200000001ff */
[----:B------:R-:W-:Y:S01]  /*5b40*/  LOP3.LUT R4, R4, 0x200000, RZ, 0xc0, !PT ;  /* 0x0020000004047812 */ /* 0x000fe200078ec0ff */
[----:B------:R-:W-:Y:S01]  /*5b50*/  IMAD.MOV.U32 R90, RZ, RZ, 0x1 ;  /* 0x00000001ff5a7424 */ /* 0x000fe200078e00ff */
[----:B------:R-:W-:-:S02]  /*5b60*/  LOP3.LUT R93, R93, R2, RZ, 0xfc, !PT ;  /* 0x000000025d5d7212 */ /* 0x000fc400078efcff */
[----:B------:R-:W-:Y:S02]  /*5b70*/  CS2R R88, SRZ ;  /* 0x0000000000587805 */ /* 0x000fe4000001ff00 */
[----:B------:R-:W-:Y:S01]  /*5b80*/  MOV R84, UR4 ;  /* 0x0000000400547c02 */ /* 0x000fe20008000f00 */
[----:B------:R-:W-:Y:S01]  /*5b90*/  IMAD.MOV.U32 R86, RZ, RZ, RZ ;  /* 0x000000ffff567224 */ /* 0x000fe200078e00ff */
[----:B------:R-:W4:Y:S01]  /*5ba0*/  LDS R0, [UR43+0x130] ;  /* 0x0001302bff007984 */ /* 0x000f220008000800 */
[----:B------:R-:W-:Y:S01]  /*5bb0*/  LOP3.LUT R92, R94, 0x2, RZ, 0xc0, !PT ;  /* 0x000000025e5c7812 */ /* 0x000fe200078ec0ff */
[----:B------:R-:W1:Y:S01]  /*5bc0*/  LDCU UR60, c[0x0][0x370] ;  /* 0x00006e00ff3c77ac */ /* 0x000e620008000800 */
[----:B------:R-:W-:Y:S01]  /*5bd0*/  LOP3.LUT R37, R4, 0x400000, R37, 0xf8, !PT ;  /* 0x0040000004257812 */ /* 0x000fe200078ef825 */
[----:B------:R-:W-:Y:S01]  /*5be0*/  IMAD R93, R93, 0x2, R84 ;  /* 0x000000025d5d7824 */ /* 0x000fe200078e0254 */
[----:B------:R-:W-:Y:S01]  /*5bf0*/  LOP3.LUT R94, R94, 0x4, RZ, 0xc0, !PT ;  /* 0x000000045e5e7812 */ /* 0x000fe200078ec0ff */
[----:B--2---:R-:W-:Y:S01]  /*5c00*/  IMAD.U32 R97, RZ, RZ, UR6 ;  /* 0x00000006ff617e24 */ /* 0x004fe2000f8e00ff */
[----:B------:R-:W2:Y:S01]  /*5c10*/  LDCU UR42, c[0x0][0xb0c] ;  /* 0x00016180ff2a77ac */ /* 0x000ea20008000800 */
[----:B------:R-:W-:-:S02]  /*5c20*/  IMAD.U32 R96, RZ, RZ, UR7 ;  /* 0x00000007ff607e24 */ /* 0x000fc4000f8e00ff */
[--C-:B------:R-:W-:Y:S01]  /*5c30*/  IMAD R92, R92, -0x10, R93.reuse ;  /* 0xfffffff05c5c7824 */ /* 0x100fe200078e025d */
[----:B------:R-:W1:Y:S01]  /*5c40*/  LDCU UR39, c[0x0][0xb30] ;  /* 0x00016600ff2777ac */ /* 0x000e620008000800 */
[----:B------:R-:W-:Y:S01]  /*5c50*/  IMAD R91, R94, -0x10, R93 ;  /* 0xfffffff05e5b7824 */ /* 0x000fe200078e025d */
[----:B------:R-:W1:Y:S01]  /*5c60*/  LDCU.64 UR54, c[0x0][0x888] ;  /* 0x00011100ff3677ac */ /* 0x000e620008000a00 */
[----:B------:R-:W1:Y:S01]  /*5c70*/  LDCU.64 UR40, c[0x0][0xb28] ;  /* 0x00016500ff2877ac */ /* 0x000e620008000a00 */
[----:B------:R-:W1:Y:S01]  /*5c80*/  LDCU.128 UR56, c[0x0][0xb10] ;  /* 0x00016200ff3877ac */ /* 0x000e620008000c00 */
[----:B------:R-:W1:Y:S01]  /*5c90*/  LDCU UR53, c[0x0][0x374] ;  /* 0x00006e80ff3577ac */ /* 0x000e620008000800 */
[----:B------:R-:W-:Y:S01]  /*5ca0*/  UMOV UR52, URZ ;  /* 0x000000ff00347c82 */ /* 0x000fe20008000000 */
[----:B------:R-:W-:Y:S01]  /*5cb0*/  UMOV UR46, URZ ;  /* 0x000000ff002e7c82 */ /* 0x000fe20008000000 */
[----:B-1234-:R-:W-:-:S07]  /*5cc0*/  IMAD.IADD R37, R0, 0x1, R37 ;  /* 0x0000000100257824 */ /* 0x01efce00078e0225 */
.L_x_145:
[----:B------:R-:W-:Y:S02]  /*5cd0*/  LEA R3, R86, UR43, 0x3 ;  /* 0x0000002b56037c11 */ /* 0x000fe4000f8e18ff */
[----:B------:R-:W-:Y:S02]  /*5ce0*/  SHF.L.U32 R0, R88, 0x1f, RZ ;  /* 0x0000001f58007819 */ /* 0x000fe400000006ff */
[----:B------:R-:W-:Y:S02]  /*5cf0*/  LEA R5, R86, UR43, 0x4 ;  /* 0x0000002b56057c11 */ /* 0x000fe4000f8e20ff */
[----:B-1----:R-:W1:Y:S02]  /*5d00*/  SYNCS.PHASECHK.TRANS64.TRYWAIT P0, [R3+URZ+0x80], R0 ;  /* 0x00008000030075a7 */ /* 0x002e6400080011ff */
[----:B-12---:R-:W-:Y:S05]  /*5d10*/  @!P0 BRA `(.L_x_102) ;  /* 0x0000004c00748947 */ /* 0x006fea0003800000 */
.L_x_194:
[----:B------:R-:W2:Y:S01]  /*5d20*/  LDS.128 R4, [R5+0x110] ;  /* 0x0001100005047984 */ /* 0x000ea20000000c00 */
        /* <DEDUP_REMOVED lines=10> */
[----:B------:R-:W-:Y:S01]  /*5dd0*/  PLOP3.LUT P0, PT, PT, PT, UP1, 0x80, 0x8 ;  /* 0x000000000008781c */ /* 0x000fe20003f0f018 */
[----:B------:R-:W-:Y:S11]  /*5de0*/  UP2UR UR62, UPR, URZ, 0x2 ;  /* 0x00000002ff3e7883 */ /* 0x000ff60008000000 */
[----:B------:R-:W-:Y:S01]  /*5df0*/  @!UPT UIADD3 URZ, UPT, UPT, URZ, URZ, URZ ;  /* 0x000000fffffff290 */ /* 0x000fe2000fffe0ff */
[----:B-1----:R-:W-:Y:S02]  /*5e00*/  @P0 SHF.R.U32.HI R0, RZ, 0x10, R5 ;  /* 0x00000010ff000819 */ /* 0x002fe40000011605 */
        /* <DEDUP_REMOVED lines=12> */
[----:B------:R-:W2:Y:S01]  /*5ed0*/  LDCU UR12, c[0x0][0xb20] ;  /* 0x00016400ff0c77ac */ /* 0x000ea20008000800 */
[----:B------:R-:W-:Y:S02]  /*5ee0*/  UIMAD.WIDE.U32 UR4, UR53, UR59, URZ ;  /* 0x0000003b350472a5 */ /* 0x000fe4000f8e00ff */
[----:B------:R-:W-:Y:S02]  /*5ef0*/  UIMAD.WIDE.U32 UR6, UR60, UR56, URZ ;  /* 0x000000383c0672a5 */ /* 0x000fe4000f8e00ff */
[----:B------:R-:W-:Y:S02]  /*5f00*/  UISETP.NE.AND UP0, UPT, UR58, 0x1, UPT ;  /* 0x000000013a00788c */ /* 0x000fe4000bf05270 */
[----:B------:R-:W-:Y:S02]  /*5f10*/  UIMAD.WIDE.U32 UR8, UR37, UR59, URZ ;  /* 0x0000003b250872a5 */ /* 0x000fe4000f8e00ff */
[----:B------:R-:W-:Y:S02]  /*5f20*/  UIMAD.WIDE.U32 UR10, UR38, UR56, URZ ;  /* 0x00000038260a72a5 */ /* 0x000fe4000f8e00ff */
[----:B------:R-:W-:Y:S02]  /*5f30*/  UISETP.NE.AND UP1, UPT, UR42, 0x1, UPT ;  /* 0x000000012a00788c */ /* 0x000fe4000bf25270 */
[----:B------:R-:W-:Y:S01]  /*5f40*/  UISETP.NE.AND UP2, UPT, UR45, 0x1, UPT ;  /* 0x000000012d00788c */ /* 0x000fe2000bf45270 */
[----:B------:R-:W-:Y:S02]  /*5f50*/  UMOV UR4, UR5 ;  /* 0x0000000500047c82 */ /* 0x000fe40008000000 */
[----:B--2---:R-:W-:Y:S03]  /*5f60*/  USHF.R.U32.HI UR5, URZ, UR12, UR4 ;  /* 0x0000000cff057299 */ /* 0x004fe60008011604 */
[----:B------:R-:W-:Y:S02]  /*5f70*/  UMOV UR4, UR7 ;  /* 0x0000000700047c82 */ /* 0x000fe40008000000 */
[----:B------:R-:W-:Y:S02]  /*5f80*/  USHF.R.U32.HI UR7, URZ, UR57, UR4 ;  /* 0x00000039ff077299 */ /* 0x000fe40008011604 */
[----:B------:R-:W-:Y:S02]  /*5f90*/  USEL UR4, UR53, UR5, !UP0 ;  /* 0x0000000535047287 */ /* 0x000fe4000c000000 */
[----:B------:R-:W-:Y:S01]  /*5fa0*/  USEL UR7, UR60, UR7, !UP1 ;  /* 0x000000073c077287 */ /* 0x000fe2000c800000 */
[----:B------:R-:W-:Y:S01]  /*5fb0*/  UMOV UR5, UR9 ;  /* 0x0000000900057c82 */ /* 0x000fe20008000000 */
[----:B------:R-:W-:Y:S02]  /*5fc0*/  UIMAD.WIDE.U32 UR8, UR4, UR40, URZ ;  /* 0x00000028040872a5 */ /* 0x000fe4000f8e00ff */
[----:B------:R-:W-:Y:S03]  /*5fd0*/  USHF.R.U32.HI UR6, URZ, UR12, UR5 ;  /* 0x0000000cff067299 */ /* 0x000fe60008011605 */
[----:B------:R-:W-:Y:S01]  /*5fe0*/  UMOV UR5, UR11 ;  /* 0x0000000b00057c82 */ /* 0x000fe20008000000 */
[----:B------:R-:W-:Y:S02]  /*5ff0*/  UIMAD.WIDE.U32 UR10, UR7, UR40, URZ ;  /* 0x00000028070a72a5 */ /* 0x000fe4000f8e00ff */
[----:B------:R-:W-:Y:S02]  /*6000*/  USHF.R.U32.HI UR12, URZ, UR57, UR5 ;  /* 0x00000039ff0c7299 */ /* 0x000fe40008011605 */
[----:B------:R-:W-:Y:S01]  /*6010*/  USEL UR6, UR37, UR6, !UP0 ;  /* 0x0000000625067287 */ /* 0x000fe2000c000000 */
[----:B------:R-:W-:Y:S02]  /*6020*/  UMOV UR5, UR9 ;  /* 0x0000000900057c82 */ /* 0x000fe40008000000 */
[----:B------:R-:W-:Y:S01]  /*6030*/  UMOV UR10, UR11 ;  /* 0x0000000b000a7c82 */ /* 0x000fe20008000000 */
[----:B------:R-:W-:Y:S02]  /*6040*/  @UP2 USHF.R.U32.HI UR4, URZ, UR41, UR5 ;  /* 0x00000029ff042299 */ /* 0x000fe40008011605 */
[----:B------:R-:W-:Y:S02]  /*6050*/  @UP2 USHF.R.U32.HI UR7, URZ, UR41, UR10 ;  /* 0x00000029ff072299 */ /* 0x000fe4000801160a */
[----:B------:R-:W-:Y:S02]  /*6060*/  UIMAD UR4, UR45, UR4, URZ ;  /* 0x000000042d0472a4 */ /* 0x000fe4000f8e02ff */
        /* <DEDUP_REMOVED lines=8> */
[----:B------:R-:W-:Y:S02]  /*60f0*/  USEL UR11, UR6, UR4, !UP2 ;  /* 0x00000004060b7287 */ /* 0x000fe4000d000000 */
[----:B------:R-:W-:Y:S02]  /*6100*/  UIADD3 UR8, UPT, UPT, -UR5, URZ, URZ ;  /* 0x000000ff05087290 */ /* 0x000fe4000fffe1ff */
[----:B------:R-:W-:Y:S01]  /*6110*/  UIADD3 UR10, UPT, UPT, -UR11, URZ, URZ ;  /* 0x000000ff0b0a7290 */ /* 0x000fe2000fffe1ff */
[----:B------:R-:W-:Y:S01]  /*6120*/  @!UP0 UMOV UR4, UR9 ;  /* 0x0000000900048c82 */ /* 0x000fe20008000000 */
[----:B------:R-:W-:Y:S02]  /*6130*/  UIADD3 UR9, UPT, UPT, -UR6, URZ, URZ ;  /* 0x000000ff06097290 */ /* 0x000fe4000fffe1ff */
[----:B------:R-:W-:Y:S02]  /*6140*/  @!UP0 USHF.R.U32.HI UR4, URZ, UR41, UR4 ;  /* 0x00000029ff048299 */ /* 0x000fe40008011604 */
[----:B------:R-:W-:Y:S02]  /*6150*/  UIMAD UR10, UR45, UR10, UR6 ;  /* 0x0000000a2d0a72a4 */ /* 0x000fe4000f8e0206 */
[----:B------:R-:W-:Y:S04]  /*6160*/  @!UP0 USEL UR4, UR5, UR4, !UP2 ;  /* 0x0000000405048287 */ /* 0x000fe8000d000000 */
[----:B------:R-:W-:Y:S02]  /*6170*/  @!UP0 UIMAD UR10, UR7, UR10, UR4 ;  /* 0x0000000a070a82a4 */ /* 0x000fe4000f8e0204 */
[----:B------:R-:W-:Y:S02]  /*6180*/  @!UP0 UIADD3 UR11, UPT, UPT, UR11, -UR4, URZ ;  /* 0x800000040b0b8290 */ /* 0x000fe4000fffe0ff */
[----:B------:R-:W-:Y:S02]  /*6190*/  UIMAD UR7, UR42, UR8, UR38 ;  /* 0x000000082a0772a4 */ /* 0x000fe4000f8e0226 */
[----:B------:R-:W-:Y:S02]  /*61a0*/  @!UP0 UIMAD UR6, UR11, UR45, UR5 ;  /* 0x0000002d0b0682a4 */ /* 0x000fe4000f8e0205 */
[----:B------:R-:W-:Y:S01]  /*61b0*/  UIMAD UR4, UR58, UR9, UR37 ;  /* 0x000000093a0472a4 */ /* 0x000fe2000f8e0225 */
[----:B------:R-:W-:Y:S02]  /*61c0*/  @!UP0 UMOV UR5, UR10 ;  /* 0x0000000a00058c82 */ /* 0x000fe40008000000 */
[----:B------:R-:W-:Y:S02]  /*61d0*/  UIMAD UR38, UR5, UR42, UR7 ;  /* 0x0000002a052672a4 */ /* 0x000fe4000f8e0207 */
[----:B------:R-:W-:Y:S11]  /*61e0*/  UIMAD UR37, UR6, UR58, UR4 ;  /* 0x0000003a062572a4 */ /* 0x000ff6000f8e0204 */
[----:B------:R-:W-:Y:S01]  /*61f0*/  @!UPT UIADD3 URZ, UPT, UPT, URZ, URZ, URZ ;  /* 0x000000fffffff290 */ /* 0x000fe2000fffe0ff */
.L_x_103:
[----:B------:R-:W-:Y:S01]  /*6200*/  UISETP.NE.AND UP0, UPT, UR39, 0x1, UPT ;  /* 0x000000012700788c */ /* 0x000fe2000bf05270 */
[----:B------:R-:W-:Y:S01]  /*6210*/  LOP3.LUT P0, RZ, R84, 0x1b0, RZ, 0xc0, !PT ;  /* 0x000001b054ff7812 */ /* 0x000fe2000780c0ff */
[----:B------:R-:W-:Y:S01]  /*6220*/  USHF.L.U32 UR50, UR20, 0x6, URZ ;  /* 0x0000000614327899 */ /* 0x000fe200080006ff */
[----:B------:R-:W-:Y:S01]  /*6230*/  BSSY.RECONVERGENT B6, `(.L_x_104) ;  /* 0x0000034000067945 */ /* 0x000fe20003800200 */
[----:B------:R-:W-:Y:S01]  /*6240*/  USHF.L.U32 UR49, UR24, 0x8, URZ ;  /* 0x0000000818317899 */ /* 0x000fe200080006ff */
[----:B------:R-:W-:Y:S06]  /*6250*/  IADD3 R86, PT, PT, R86, 0x1, RZ ;  /* 0x0000000156567810 */ /* 0x000fec0007ffe0ff */
[----:B------:R-:W2:Y:S01]  /*6260*/  @!UP0 LDCU.128 UR12, c[0x0][0xb10] ;  /* 0x00016200ff0c87ac */ /* 0x000ea20008000c00 */
[----:B------:R-:W3:Y:S01]  /*6270*/  @!UP0 LDCU UR5, c[0x0][0xb0c] ;  /* 0x00016180ff0587ac */ /* 0x000ee20008000800 */
[----:B------:R-:W4:Y:S01]  /*6280*/  @!UP0 LDCU UR10, c[0x0][0xb20] ;  /* 0x00016400ff0a87ac */ /* 0x000f220008000800 */
[----:B--2---:R-:W-:Y:S02]  /*6290*/  UIMAD.WIDE.U32 UR8, UR38, UR12, URZ ;  /* 0x0000000c260872a5 */ /* 0x004fe4000f8e00ff */
[----:B------:R-:W-:Y:S02]  /*62a0*/  UIMAD.WIDE.U32 UR6, UR37, UR15, URZ ;  /* 0x0000000f250672a5 */ /* 0x000fe4000f8e00ff */
[----:B------:R-:W-:Y:S03]  /*62b0*/  @!UP0 UISETP.NE.AND UP1, UPT, UR14, 0x1, UPT ;  /* 0x000000010e00888c */ /* 0x000fe6000bf25270 */
[----:B------:R-:W-:Y:S01]  /*62c0*/  @!UP0 UMOV UR4, UR9 ;  /* 0x0000000900048c82 */ /* 0x000fe20008000000 */
[----:B---3--:R-:W-:Y:S02]  /*62d0*/  @!UP0 UISETP.NE.AND UP2, UPT, UR5, 0x1, UPT ;  /* 0x000000010500888c */ /* 0x008fe4000bf45270 */
[----:B------:R-:W-:Y:S01]  /*62e0*/  @!UP0 USHF.R.U32.HI UR4, URZ, UR13, UR4 ;  /* 0x0000000dff048299 */ /* 0x000fe20008011604 */
[----:B------:R-:W-:Y:S02]  /*62f0*/  @!UP0 UMOV UR6, UR7 ;  /* 0x0000000700068c82 */ /* 0x000fe40008000000 */
[----:B----4-:R-:W-:Y:S02]  /*6300*/  @!UP0 USHF.R.U32.HI UR6, URZ, UR10, UR6 ;  /* 0x0000000aff068299 */ /* 0x010fe40008011606 */
[----:B------:R-:W-:Y:S02]  /*6310*/  @!UP0 USEL UR7, UR38, UR4, !UP2 ;  /* 0x0000000426078287 */ /* 0x000fe4000d000000 */
[----:B------:R-:W-:Y:S04]  /*6320*/  @!UP0 USEL UR6, UR37, UR6, !UP1 ;  /* 0x0000000625068287 */ /* 0x000fe8000c800000 */
[----:B------:R-:W-:Y:S02]  /*6330*/  @!UP0 UIADD3 UR4, UPT, UPT, -UR7, UR6, URZ ;  /* 0x0000000607048290 */ /* 0x000fe4000fffe1ff */
[----:B------:R-:W-:Y:S02]  /*6340*/  @!UP0 UIADD3 UR6, UPT, UPT, UR7, -UR6, URZ ;  /* 0x8000000607068290 */ /* 0x000fe4000fffe0ff */
[----:B------:R-:W-:Y:S02]  /*6350*/  @!UP0 UIMAD UR38, UR4, UR5, UR38 ;  /* 0x00000005042682a4 */ /* 0x000fe4000f8e0226 */
[----:B------:R-:W-:Y:S01]  /*6360*/  @!UP0 UIMAD UR37, UR6, UR14, UR37 ;  /* 0x0000000e062582a4 */ /* 0x000fe2000f8e0225 */
[----:B------:R-:W-:Y:S11]  /*6370*/  @!P0 BRA `(.L_x_105) ;  /* 0x00000000007c8947 */ /* 0x000ff60003800000 */
[----:B------:R-:W2:Y:S01]  /*6380*/  LDCU.64 UR8, c[0x4][0x80] ;  /* 0x01001000ff0877ac */ /* 0x000ea20008000a00 */
[----:B------:R-:W-:Y:S01]  /*6390*/  MOV R2, 0x0 ;  /* 0x0000000000027802 */ /* 0x000fe20000000f00 */
[----:B------:R-:W-:Y:S02]  /*63a0*/  HFMA2 R12, -RZ, RZ, 0, 5.9604644775390625e-08 ;  /* 0x00000001ff0c7431 */ /* 0x000fe400000001ff */
[----:B------:R-:W-:Y:S01]  /*63b0*/  IMAD.MOV.U32 R8, RZ, RZ, 0x70 ;  /* 0x00000070ff087424 */ /* 0x000fe200078e00ff */
[----:B------:R3:W4:Y:S01]  /*63c0*/  LDC.64 R14, c[0x4][R2] ;  /* 0x01000000020e7b82 */ /* 0x0007220000000a00 */
[----:B------:R-:W1:Y:S01]  /*63d0*/  LDCU.64 UR6, c[0x4][0x88] ;  /* 0x01001100ff0677ac */ /* 0x000e620008000a00 */
[----:B------:R-:W-:Y:S01]  /*63e0*/  IMAD.MOV.U32 R13, RZ, RZ, RZ ;  /* 0x000000ffff0d7224 */ /* 0x000fe200078e00ff */
[----:B------:R-:W1:Y:S01]  /*63f0*/  LDCU.64 UR4, c[0x4][0x8] ;  /* 0x01000100ff0477ac */ /* 0x000e620008000a00 */
[----:B--2---:R-:W-:Y:S01]  /*6400*/  MOV R5, UR9 ;  /* 0x0000000900057c02 */ /* 0x004fe20008000f00 */
[----:B------:R-:W-:Y:S01]  /*6410*/  IMAD.U32 R4, RZ, RZ, UR8 ;  /* 0x00000008ff047e24 */ /* 0x000fe2000f8e00ff */
[----:B-1----:R-:W-:Y:S01]  /*6420*/  MOV R7, UR7 ;  /* 0x0000000700077c02 */ /* 0x002fe20008000f00 */
[----:B------:R-:W-:Y:S01]  /*6430*/  IMAD.U32 R6, RZ, RZ, UR6 ;  /* 0x00000006ff067e24 */ /* 0x000fe2000f8e00ff */
[----:B------:R-:W-:Y:S01]  /*6440*/  MOV R11, UR5 ;  /* 0x00000005000b7c02 */ /* 0x000fe20008000f00 */
[----:B------:R-:W-:Y:S02]  /*6450*/  IMAD.U32 R10, RZ, RZ, UR4 ;  /* 0x00000004ff0a7e24 */ /* 0x000fe4000f8e00ff */
[----:B------:R-:W-:Y:S07]  /*6460*/  LEPC R20, `(.L_x_106) ;  /* 0x000000001014794e */ /* 0x000fee0000000000 */
[----:B---345:R-:W-:Y:S05]  /*6470*/  CALL.ABS.NOINC R14 ;  /* 0x000000000e007343 */ /* 0x038fea0003c00000 */
.L_x_106:
[----:B------:R-:W1:Y:S01]  /*6480*/  LDCU.64 UR8, c[0x4][0x80] ;  /* 0x01001000ff0877ac */ /* 0x000e620008000a00 */
[----:B------:R-:W2:Y:S01]  /*6490*/  LDC.64 R2, c[0x4][R2] ;  /* 0x0100000002027b82 */ /* 0x000ea20000000a00 */
[----:B------:R-:W-:Y:S02]  /*64a0*/  HFMA2 R12, -RZ, RZ, 0, 5.9604644775390625e-08 ;  /* 0x00000001ff0c7431 */ /* 0x000fe400000001ff */
[----:B------:R-:W-:Y:S02]  /*64b0*/  IMAD.MOV.U32 R8, RZ, RZ, 0x70 ;  /* 0x00000070ff087424 */ /* 0x000fe400078e00ff */
[----:B------:R-:W-:Y:S01]  /*64c0*/  IMAD.MOV.U32 R13, RZ, RZ, RZ ;  /* 0x000000ffff0d7224 */ /* 0x000fe200078e00ff */
[----:B------:R-:W3:Y:S01]  /*64d0*/  LDCU.64 UR6, c[0x4][0x88] ;  /* 0x01001100ff0677ac */ /* 0x000ee20008000a00 */
[----:B------:R-:W4:Y:S01]  /*64e0*/  LDCU.64 UR4, c[0x4][0x8] ;  /* 0x01000100ff0477ac */ /* 0x000f220008000a00 */
[----:B-1----:R-:W-:Y:S02]  /*64f0*/  MOV R4, UR8 ;  /* 0x0000000800047c02 */ /* 0x002fe40008000f00 */
[----:B------:R-:W-:Y:S02]  /*6500*/  MOV R5, UR9 ;  /* 0x0000000900057c02 */ /* 0x000fe40008000f00 */
[----:B---3--:R-:W-:Y:S01]  /*6510*/  MOV R7, UR7 ;  /* 0x0000000700077c02 */ /* 0x008fe20008000f00 */
[----:B------:R-:W-:Y:S01]  /*6520*/  IMAD.U32 R6, RZ, RZ, UR6 ;  /* 0x00000006ff067e24 */ /* 0x000fe2000f8e00ff */
[----:B----4-:R-:W-:Y:S01]  /*6530*/  MOV R11, UR5 ;  /* 0x00000005000b7c02 */ /* 0x010fe20008000f00 */
[----:B------:R-:W-:Y:S02]  /*6540*/  IMAD.U32 R10, RZ, RZ, UR4 ;  /* 0x00000004ff0a7e24 */ /* 0x000fe4000f8e00ff */
[----:B------:R-:W-:Y:S07]  /*6550*/  LEPC R20, `(.L_x_105) ;  /* 0x000000001014794e */ /* 0x000fee0000000000 */
[----:B--2---:R-:W-:Y:S05]  /*6560*/  CALL.ABS.NOINC R2 ;  /* 0x0000000002007343 */ /* 0x004fea0003c00000 */
.L_x_105:
[----:B------:R-:W-:Y:S05]  /*6570*/  BSYNC.RECONVERGENT B6 ;  /* 0x0000000000067941 */ /* 0x000fea0003800200 */
.L_x_104:
[----:B------:R-:W-:Y:S02]  /*6580*/  R2UR UR6, R83 ;  /* 0x00000000530672ca */ /* 0x000fe400000e0000 */
[----:B------:R-:W-:Y:S02]  /*6590*/  R2UR UR5, R97 ;  /* 0x00000000610572ca */ /* 0x000fe400000e0000 */
[----:B------:R-:W-:Y:S02]  /*65a0*/  R2UR UR4, R96 ;  /* 0x00000000600472ca */ /* 0x000fe400000e0000 */
[----:B------:R-:W-:Y:S02]  /*65b0*/  ISETP.NE.U32.AND P4, PT, R78, RZ, PT ;  /* 0x000000ff4e00720c */ /* 0x000fe40003f85070 */
[----:B------:R-:W-:Y:S02]  /*65c0*/  ISETP.NE.U32.AND P2, PT, RZ, UR54, PT ;  /* 0x00000036ff007c0c */ /* 0x000fe4000bf45070 */
[----:B------:R-:W-:Y:S02]  /*65d0*/  ISETP.NE.AND.EX P4, PT, R79, RZ, PT, P4 ;  /* 0x000000ff4f00720c */ /* 0x000fe40003f85340 */
[----:B------:R-:W-:Y:S01]  /*65e0*/  ISETP.NE.AND.EX P2, PT, RZ, UR55, PT, P2 ;  /* 0x00000037ff007c0c */ /* 0x000fe2000bf45320 */
[----:B------:R-:W-:Y:S02]  /*65f0*/  UISETP.NE.AND UP2, UPT, UR6, URZ, UPT ;  /* 0x000000ff0600728c */ /* 0x000fe4000bf45270 */
[----:B------:R-:W-:Y:S04]  /*6600*/  UISETP.NE.U32.AND UP0, UPT, UR5, URZ, UPT ;  /* 0x000000ff0500728c */ /* 0x000fe8000bf05070 */
[----:B------:R-:W-:Y:S01]  /*6610*/  UISETP.NE.AND.EX UP1, UPT, UR4, URZ, UPT, UP0 ;  /* 0x000000ff0400728c */ /* 0x000fe2000bf25300 */
[----:B------:R-:W-:Y:S01]  /*6620*/  PLOP3.LUT P1, PT, PT, PT, UP2, 0x80, 0x8 ;  /* 0x000000000008781c */ /* 0x000fe20003f2f028 */
[----:B------:R-:W-:Y:S03]  /*6630*/  UPLOP3.LUT UP0, UPT, UPT, UPT, UPT, 0x40, 0x4 ;  /* 0x000000000004789c */ /* 0x000fe60003f0e870 */
[----:B------:R-:W-:Y:S06]  /*6640*/  @UP2 UPLOP3.LUT UP0, UPT, UPT, UPT, UP1, 0x80, 0x8 ;  /* 0x000000000008289c */ /* 0x000fec0003f0f010 */
[----:B------:R-:W-:Y:S01]  /*6650*/  PLOP3.LUT P0, PT, PT, PT, UP0, 0x80, 0x8 ;  /* 0x000000000008781c */ /* 0x000fe20003f0f008 */
[----:B------:R-:W-:Y:S01]  /*6660*/  @!UPT UIADD3 URZ, UPT, UPT, URZ, URZ, URZ ;  /* 0x000000fffffff290 */ /* 0x000fe2000fffe0ff */
[----:B------:R-:W-:Y:S11]  /*6670*/  BRA.U !UP1, `(.L_x_107) ;  /* 0x0000000109407547 */ /* 0x000ff6000b800000 */
[----:B------:R-:W-:Y:S01]  /*6680*/  UISETP.NE.U32.AND UP0, UPT, UR54, URZ, UPT ;  /* 0x000000ff3600728c */ /* 0x000fe2000bf05070 */
[----:B------:R-:W-:Y:S01]  /*6690*/  R2UR UR6, R97 ;  /* 0x00000000610672ca */ /* 0x000fe200000e0000 */
[----:B------:R-:W2:Y:S01]  /*66a0*/  LDCU.64 UR8, c[0x0][0x358] ;  /* 0x00006b00ff0877ac */ /* 0x000ea20008000a00 */
[----:B------:R-:W-:Y:S02]  /*66b0*/  HFMA2 R80, -RZ, RZ, 0, 5.9604644775390625e-08 ;  /* 0x00000001ff507431 */ /* 0x000fe400000001ff */
[----:B-1----:R-:W-:Y:S01]  /*66c0*/  IMAD.MOV.U32 R0, RZ, RZ, 0x1 ;  /* 0x00000001ff007424 */ /* 0x002fe200078e00ff */
[----:B------:R-:W-:Y:S06]  /*66d0*/  UISETP.NE.AND.EX UP0, UPT, UR55, URZ, UPT, UP0 ;  /* 0x000000ff3700728c */ /* 0x000fec000bf05300 */
[----:B------:R-:W-:Y:S05]  /*66e0*/  PLOP3.LUT P3, PT, PT, PT, UP0, 0x80, 0x8 ;  /* 0x000000000008781c */ /* 0x000fea0003f6f008 */
[----:B------:R-:W1:Y:S01]  /*66f0*/  @UP0 LDCU.64 UR4, c[0x0][0x888] ;  /* 0x00011100ff0407ac */ /* 0x000e620008000a00 */
[----:B------:R-:W-:Y:S07]  /*6700*/  @UP0 UIMAD UR6, UR36, UR6, URZ ;  /* 0x00000006240602a4 */ /* 0x000fee000f8e02ff */
[----:B------:R-:W-:Y:S01]  /*6710*/  @!P3 PRMT R80, R0, 0x7610, R80 ;  /* 0x000076100050b816 */ /* 0x000fe20000000050 */
[----:B-1----:R-:W-:Y:S06]  /*6720*/  @UP0 UIMAD.WIDE UR4, UR6, 0x4, UR4 ;  /* 0x00000004060408a5 */ /* 0x002fec000f8e0204 */
[----:B------:R-:W-:Y:S02]  /*6730*/  IMAD.U32 R2, RZ, RZ, UR4 ;  /* 0x00000004ff027e24 */ /* 0x000fe4000f8e00ff */
[----:B------:R-:W-:Y:S03]  /*6740*/  IMAD.U32 R3, RZ, RZ, UR5 ;  /* 0x00000005ff037e24 */ /* 0x000fe6000f8e00ff */
[----:B------:R-:W1:Y:S02]  /*6750*/  @!UP0 LDCU UR4, c[0x0][0x880] ;  /* 0x00011000ff0487ac */ /* 0x000e640008000800 */
[----:B--2--5:R2:W5:Y:S02]  /*6760*/  @P3 LDG.E R41, desc[UR8][R2.64] ;  /* 0x0000000802293981 */ /* 0x024564000c1e1900 */
[----:B-12---:R-:W-:Y:S02]  /*6770*/  @!P3 MOV R41, UR4 ;  /* 0x000000040029bc02 */ /* 0x006fe40008000f00 */
.L_x_107:
[----:B------:R-:W-:Y:S05]  /*6780*/  @!P4 BRA `(.L_x_108) ;  /* 0x000000000024c947 */ /* 0x000fea0003800000 */
[----:B------:R-:W-:Y:S01]  /*6790*/  ISETP.NE.U32.AND P3, PT, R76, RZ, PT ;  /* 0x000000ff4c00720c */ /* 0x000fe20003f65070 */
[----:B------:R-:W2:Y:S03]  /*67a0*/  LDCU.64 UR4, c[0x0][0x358] ;  /* 0x00006b00ff0477ac */ /* 0x000ea60008000a00 */
[----:B------:R-:W-:Y:S11]  /*67b0*/  ISETP.NE.AND.EX P3, PT, R77, RZ, PT, P3 ;  /* 0x000000ff4d00720c */ /* 0x000ff60003f65330 */
[----:B------:R-:W-:Y:S02]  /*67c0*/  @!UPT UIADD3 URZ, UPT, UPT, URZ, URZ, URZ ;  /* 0x000000fffffff290 */ /* 0x000fe4000fffe0ff */
[----:B------:R-:W3:Y:S01]  /*67d0*/  @P3 LDC.64 R2, c[0x0][0x8a8] ;  /* 0x00022a00ff023b82 */ /* 0x000ee20000000a00 */
[----:B-1----:R-:W-:Y:S04]  /*67e0*/  @P3 IMAD R0, R78, UR36, RZ ;  /* 0x000000244e003c24 */ /* 0x002fe8000f8e02ff */
[----:B---3--:R-:W-:Y:S05]  /*67f0*/  @P3 IMAD.WIDE R2, R0, 0x4, R2 ;  /* 0x0000000400023825 */ /* 0x008fea00078e0202 */
[----:B--2--5:R2:W5:Y:S02]  /*6800*/  @P3 LDG.E R38, desc[UR4][R2.64] ;  /* 0x0000000402263981 */ /* 0x024564000c1e1900 */
[----:B--2---:R-:W3:Y:S02]  /*6810*/  @!P3 LDC R38, c[0x0][0x8a0] ;  /* 0x00022800ff26bb82 */ /* 0x004ee40000000800 */
.L_x_108:
[----:B-----5:R-:W-:Y:S01]  /*6820*/  FSETP.NEU.AND P3, PT, R41, RZ, PT ;  /* 0x000000ff2900720b */ /* 0x020fe20003f6d000 */
[----:B------:R-:W-:Y:S01]  /*6830*/  BSSY B1, `(.L_x_109) ;  /* 0x0000039000017945 */ /* 0x000fe20003800000 */
[----:B------:R-:W-:Y:S01]  /*6840*/  SEL R3, RZ, 0xffffffff, P2 ;  /* 0xffffffffff037807 */ /* 0x000fe20001000000 */
[----:B------:R-:W-:Y:S01]  /*6850*/  IMAD.MOV.U32 R47, RZ, RZ, 0x1 ;  /* 0x00000001ff2f7424 */ /* 0x000fe200078e00ff */
[----:B------:R-:W-:Y:S01]  /*6860*/  @P1 LOP3.LUT P2, RZ, R80, 0xff, RZ, 0xc0, !PT ;  /* 0x000000ff50ff1812 */ /* 0x000fe2000784c0ff */
[----:B------:R-:W-:Y:S01]  /*6870*/  IMAD R39, R36, 0x80, R37 ;  /* 0x0000008024277824 */ /* 0x000fe200078e0225 */
[----:B------:R-:W-:Y:S01]  /*6880*/  @P1 SEL R2, RZ, 0xffffffff, P3 ;  /* 0xffffffffff021807 */ /* 0x000fe20001800000 */
[----:B------:R-:W-:Y:S01]  /*6890*/  IMAD R87, R94, -0x10, R92 ;  /* 0xfffffff05e577824 */ /* 0x000fe200078e025c */
[----:B------:R-:W-:Y:S01]  /*68a0*/  LOP3.LUT R90, R90, 0x1, RZ, 0x3c, !PT ;  /* 0x000000015a5a7812 */ /* 0x000fe200078e3cff */
[----:B------:R-:W-:Y:S01]  /*68b0*/  IMAD.MOV.U32 R46, RZ, RZ, RZ ;  /* 0x000000ffff2e7224 */ /* 0x000fe200078e00ff */
[----:B------:R-:W-:Y:S02]  /*68c0*/  @P0 SEL R2, R3, R2, !P2 ;  /* 0x0000000203020207 */ /* 0x000fe40005000000 */
[----:B------:R-:W-:Y:S02]  /*68d0*/  CS2R R74, SRZ ;  /* 0x00000000004a7805 */ /* 0x000fe4000001ff00 */
[----:B------:R-:W-:Y:S02]  /*68e0*/  LEA R99, R36, UR43, 0x3 ;  /* 0x0000002b24637c11 */ /* 0x000fe4000f8e18ff */
[----:B------:R-:W-:Y:S02]  /*68f0*/  CS2R R72, SRZ ;  /* 0x0000000000487805 */ /* 0x000fe4000001ff00 */
[----:B------:R-:W-:Y:S02]  /*6900*/  @P1 LOP3.LUT R2, R2, 0x1, RZ, 0xc0, !PT ;  /* 0x0000000102021812 */ /* 0x000fe400078ec0ff */
[----:B------:R-:W-:Y:S02]  /*6910*/  CS2R R66, SRZ ;  /* 0x0000000000427805 */ /* 0x000fe4000001ff00 */
[----:B-1----:R-:W-:Y:S02]  /*6920*/  SHF.L.U32 R0, R89, 0x1f, RZ ;  /* 0x0000001f59007819 */ /* 0x002fe400000006ff */
[----:B------:R-:W-:Y:S02]  /*6930*/  CS2R R64, SRZ ;  /* 0x0000000000407805 */ /* 0x000fe4000001ff00 */
[----:B------:R-:W-:Y:S02]  /*6940*/  ISETP.NE.U32.OR P5, PT, R2, 0x1, !P1 ;  /* 0x000000010200780c */ /* 0x000fe40004fa5470 */
[----:B------:R-:W-:Y:S02]  /*6950*/  CS2R R58, SRZ ;  /* 0x00000000003a7805 */ /* 0x000fe4000001ff00 */
[----:B------:R-:W-:Y:S02]  /*6960*/  PLOP3.LUT P2, PT, PT, PT, UP1, 0x80, 0x8 ;  /* 0x000000000008781c */ /* 0x000fe40003f4f018 */
[----:B------:R-:W-:Y:S02]  /*6970*/  CS2R R56, SRZ ;  /* 0x0000000000387805 */ /* 0x000fe4000001ff00 */
[----:B------:R-:W-:Y:S02]  /*6980*/  LOP3.LUT P4, R85, R80, 0xff, RZ, 0xc0, !PT ;  /* 0x000000ff50557812 */ /* 0x000fe4000788c0ff */
[----:B------:R-:W-:Y:S02]  /*6990*/  CS2R R50, SRZ ;  /* 0x0000000000327805 */ /* 0x000fe4000001ff00 */
[----:B------:R-:W-:Y:S02]  /*69a0*/  SEL R2, RZ, 0xffffffff, P3 ;  /* 0xffffffffff027807 */ /* 0x000fe40001800000 */
[----:B------:R-:W-:Y:S02]  /*69b0*/  CS2R R48, SRZ ;  /* 0x0000000000307805 */ /* 0x000fe4000001ff00 */
[----:B------:R-:W-:Y:S02]  /*69c0*/  P2R R98, PR, RZ, 0x20 ;  /* 0x00000020ff627803 */ /* 0x000fe40000000000 */
[----:B------:R-:W-:Y:S02]  /*69d0*/  @P5 SHF.L.U32 R4, R90, 0x1f, RZ ;  /* 0x0000001f5a045819 */ /* 0x000fe400000006ff */
[----:B------:R-:W-:Y:S02]  /*69e0*/  @P2 SEL R2, R3, R2, !P4 ;  /* 0x0000000203022207 */ /* 0x000fe40006000000 */
[----:B------:R-:W1:Y:S02]  /*69f0*/  @P5 SYNCS.PHASECHK.TRANS64.TRYWAIT P1, [UR43+0x30], R4 ;  /* 0x00003004ff0055a7 */ /* 0x000e64000802112b */
[----:B------:R-:W-:Y:S04]  /*6a00*/  LOP3.LUT R2, R2, 0x1, RZ, 0xc0, !PT ;  /* 0x0000000102027812 */ /* 0x000fe800078ec0ff */
[----:B------:R-:W-:Y:S04]  /*6a10*/  ISETP.NE.U32.AND P2, PT, R2, 0x1, PT ;  /* 0x000000010200780c */ /* 0x000fe80003f45070 */
[----:B------:R-:W-:Y:S01]  /*6a20*/  P2R R60, PR, RZ, 0x4 ;  /* 0x00000004ff3c7803 */ /* 0x000fe20000000000 */
[----:B------:R2:W4:Y:S01]  /*6a30*/  SYNCS.PHASECHK.TRANS64.TRYWAIT P0, [R99+URZ+0xa0], R0 ;  /* 0x0000a000630075a7 */ /* 0x00052200080011ff */
[----:B-1----:R-:W-:Y:S01]  /*6a40*/  @P5 SEL R47, RZ, 0x1, !P1 ;  /* 0x00000001ff2f5807 */ /* 0x002fe20004800000 */
[----:B--2---:R-:W-:Y:S06]  /*6a50*/  @!P5 BRA `(.L_x_110) ;  /* 0x000000000058d947 */ /* 0x004fec0003800000 */
[----:B------:R-:W-:Y:S01]  /*6a60*/  IMAD.MOV.U32 R75, RZ, RZ, RZ ;  /* 0x000000ffff4b7224 */ /* 0x000fe200078e00ff */
[----:B------:R-:W-:Y:S01]  /*6a70*/  ISETP.NE.AND P1, PT, R47, RZ, PT ;  /* 0x000000ff2f00720c */ /* 0x000fe20003f25270 */
[----:B------:R-:W-:Y:S01]  /*6a80*/  BSSY B0, `(.L_x_111) ;  /* 0x000000c000007945 */ /* 0x000fe20003800000 */
[----:B------:R-:W-:Y:S02]  /*6a90*/  CS2R R50, SRZ ;  /* 0x0000000000327805 */ /* 0x000fe4000001ff00 */
[----:B------:R-:W-:Y:S02]  /*6aa0*/  CS2R R48, SRZ ;  /* 0x0000000000307805 */ /* 0x000fe4000001ff00 */
[----:B------:R-:W-:Y:S02]  /*6ab0*/  CS2R R58, SRZ ;  /* 0x00000000003a7805 */ /* 0x000fe4000001ff00 */
[----:B------:R-:W-:Y:S02]  /*6ac0*/  CS2R R56, SRZ ;  /* 0x0000000000387805 */ /* 0x000fe4000001ff00 */
[----:B------:R-:W-:Y:S02]  /*6ad0*/  CS2R R66, SRZ ;  /* 0x0000000000427805 */ /* 0x000fe4000001ff00 */
[----:B------:R-:W-:Y:S02]  /*6ae0*/  CS2R R64, SRZ ;  /* 0x0000000000407805 */ /* 0x000fe4000001ff00 */
[----:B------:R-:W-:Y:S01]  /*6af0*/  CS2R R72, SRZ ;  /* 0x0000000000487805 */ /* 0x000fe2000001ff00 */
[----:B------:R-:W-:Y:S06]  /*6b00*/  @P1 BRA `(.L_x_112) ;  /* 0x00000000000c1947 */ /* 0x000fec0003800000 */
[----:B------:R-:W-:Y:S04]  /*6b10*/  SHF.L.U32 R3, R90, 0x1f, RZ ;  /* 0x0000001f5a037819 */ /* 0x000fe800000006ff */
[----:B------:R-:W1:Y:S02]  /*6b20*/  SYNCS.PHASECHK.TRANS64.TRYWAIT P1, [UR43+0x30], R3 ;  /* 0x00003003ff0075a7 */ /* 0x000e64000802112b */
[----:B-1----:R-:W-:Y:S05]  /*6b30*/  @!P1 BRA `(.L_x_113) ;  /* 0x0000004000009947 */ /* 0x002fea0003800000 */
.L_x_112:
[----:B------:R-:W-:Y:S05]  /*6b40*/  BSYNC B0 ;  /* 0x0000000000007941 */ /* 0x000fea0003800000 */
.L_x_111:
[----:B------:R-:W-:Y:S01]  /*6b50*/  ISETP.NE.AND P1, PT, R60, RZ, PT ;  /* 0x000000ff3c00720c */ /* 0x000fe20003f25270 */
[----:B------:R-:W-:Y:S11]  /*6b60*/  HFMA2 R46, -RZ, RZ, 0, 5.9604644775390625e-08 ;  /* 0x00000001ff2e7431 */ /* 0x000ff600000001ff */
[----:B------:R-:W-:Y:S01]  /*6b70*/  @!UPT UIADD3 URZ, UPT, UPT, URZ, URZ, URZ ;  /* 0x000000fffffff290 */ /* 0x000fe2000fffe0ff */
[----:B------:R2:W1:Y:S04]  /*6b80*/  @P1 LDS.128 R48, [R93] ;  /* 0x000000005d301984 */ /* 0x0004680000000c00 */
[----:B------:R2:W1:Y:S04]  /*6b90*/  @P1 LDS.128 R56, [R92+0x10] ;  /* 0x000010005c381984 */ /* 0x0004680000000c00 */
[----:B------:R2:W1:Y:S04]  /*6ba0*/  @P1 LDS.128 R64, [R91+0x20] ;  /* 0x000020005b401984 */ /* 0x0004680000000c00 */
[----:B------:R2:W1:Y:S02]  /*6bb0*/  @P1 LDS.128 R72, [R87+0x30] ;  /* 0x0000300057481984 */ /* 0x0004640000000c00 */
.L_x_110:
[----:B------:R-:W-:Y:S05]  /*6bc0*/  BSYNC B1 ;  /* 0x0000000000017941 */ /* 0x000fea0003800000 */
.L_x_109:
[----:B-1----:R-:W-:Y:S04]  /*6bd0*/  SHF.R.U32.HI R2, RZ, 0x15, R39 ;  /* 0x00000015ff027819 */ /* 0x002fe80000011627 */
[----:B------:R-:W-:Y:S01]  /*6be0*/  LOP3.LUT P1, RZ, R2, 0x3, R81, 0x48, !PT ;  /* 0x0000000302ff7812 */ /* 0x000fe20007824851 */
[----:B------:R-:W-:Y:S01]  /*6bf0*/  @!UPT UIADD3 URZ, UPT, UPT, URZ, URZ, URZ ;  /* 0x000000fffffff290 */ /* 0x000fe2000fffe0ff */
[----:B----4-:R-:W-:Y:S11]  /*6c00*/  @P0 BRA `(.L_x_114) ;  /* 0x0000000000080947 */ /* 0x010ff60003800000 */
[----:B------:R-:W1:Y:S02]  /*6c10*/  SYNCS.PHASECHK.TRANS64.TRYWAIT P0, [R99+URZ+0xa0], R0 ;  /* 0x0000a000630075a7 */ /* 0x000e6400080011ff */
[----:B-1----:R-:W-:Y:S05]  /*6c20*/  @!P0 BRA `(.L_x_115) ;  /* 0x0000003c00dc8947 */ /* 0x002fea0003800000 */
.L_x_114:
[----:B------:R-:W-:Y:S05]  /*6c30*/  @!P1 BRA `(.L_x_116) ;  /* 0x0000000000409947 */ /* 0x000fea0003800000 */
[----:B------:R-:W4:Y:S01]  /*6c40*/  LDCU.64 UR8, c[0x4][0x70] ;  /* 0x01000e00ff0877ac */ /* 0x000f220008000a00 */
[----:B------:R-:W-:Y:S01]  /*6c50*/  MOV R3, 0x0 ;  /* 0x0000000000037802 */ /* 0x000fe20000000f00 */
[----:B------:R-:W-:Y:S02]  /*6c60*/  HFMA2 R12, -RZ, RZ, 0, 5.9604644775390625e-08 ;  /* 0x00000001ff0c7431 */ /* 0x000fe400000001ff */
[----:B------:R-:W-:Y:S02]  /*6c70*/  IMAD.MOV.U32 R8, RZ, RZ, 0x192 ;  /* 0x00000192ff087424 */ /* 0x000fe400078e00ff */
[----:B------:R-:W-:Y:S01]  /*6c80*/  IMAD.MOV.U32 R13, RZ, RZ, RZ ;  /* 0x000000ffff0d7224 */ /* 0x000fe200078e00ff */
[----:B------:R-:W5:Y:S01]  /*6c90*/  LDCU.64 UR6, c[0x4][0x78] ;  /* 0x01000f00ff0677ac */ /* 0x000f620008000a00 */
[----:B------:R-:W1:Y:S01]  /*6ca0*/  LDC.64 R2, c[0x4][R3] ;  /* 0x0100000003027b82 */ /* 0x000e620000000a00 */
[----:B------:R-:W2:Y:S01]  /*6cb0*/  LDCU.64 UR4, c[0x4][0x10] ;  /* 0x01000200ff0477ac */ /* 0x000ea20008000a00 */
[----:B----4-:R-:W-:Y:S01]  /*6cc0*/  MOV R5, UR9 ;  /* 0x0000000900057c02 */ /* 0x010fe20008000f00 */
[----:B------:R-:W-:Y:S01]  /*6cd0*/  IMAD.U32 R4, RZ, RZ, UR8 ;  /* 0x00000008ff047e24 */ /* 0x000fe2000f8e00ff */
[----:B-----5:R-:W-:Y:S01]  /*6ce0*/  MOV R7, UR7 ;  /* 0x0000000700077c02 */ /* 0x020fe20008000f00 */
[----:B------:R-:W-:Y:S01]  /*6cf0*/  IMAD.U32 R6, RZ, RZ, UR6 ;  /* 0x00000006ff067e24 */ /* 0x000fe2000f8e00ff */
[----:B--2---:R-:W-:Y:S01]  /*6d00*/  MOV R11, UR5 ;  /* 0x00000005000b7c02 */ /* 0x004fe20008000f00 */
[----:B------:R-:W-:Y:S02]  /*6d10*/  IMAD.U32 R10, RZ, RZ, UR4 ;  /* 0x00000004ff0a7e24 */ /* 0x000fe4000f8e00ff */
[----:B------:R-:W-:Y:S07]  /*6d20*/  LEPC R20, `(.L_x_116) ;  /* 0x000000001014794e */ /* 0x000fee0000000000 */
[----:B-1-3--:R-:W-:Y:S05]  /*6d30*/  CALL.ABS.NOINC R2 ;  /* 0x0000000002007343 */ /* 0x00afea0003c00000 */
.L_x_116:
[----:B------:R-:W-:Y:S05]  /*6d40*/  WARPSYNC.ALL ;  /* 0x0000000000007948 */ /* 0x000fea0003800000 */
[----:B------:R-:W-:Y:S01]  /*6d50*/  R2UR UR4, R39 ;  /* 0x00000000270472ca */ /* 0x000fe200000e0000 */
[--C-:B------:R-:W-:Y:S01]  /*6d60*/  HADD2.F32 R40, -RZ, R48.reuse.H0_H0 ;  /* 0x20000030ff287230 */ /* 0x100fe20000004100 */
[----:B------:R-:W-:Y:S01]  /*6d70*/  ISETP.NE.AND P0, PT, R95, RZ, PT ;  /* 0x000000ff5f00720c */ /* 0x000fe20003f05270 */
[----:B------:R-:W-:Y:S01]  /*6d80*/  HADD2.F32 R43, -RZ, R48.H1_H1 ;  /* 0x30000030ff2b7230 */ /* 0x000fe20000004100 */
[----:B------:R-:W-:Y:S01]  /*6d90*/  BSSY.RECONVERGENT B0, `(.L_x_117) ;  /* 0x000008b000007945 */ /* 0x000fe20003800200 */
[----:B------:R-:W-:Y:S02]  /*6da0*/  HADD2.F32 R42, -RZ, R49.H0_H0 ;  /* 0x20000031ff2a7230 */ /* 0x000fe40000004100 */
[----:B------:R-:W-:Y:S02]  /*6db0*/  HADD2.F32 R45, -RZ, R51.H0_H0 ;  /* 0x20000033ff2d7230 */ /* 0x000fe40000004100 */
[----:B------:R-:W-:Y:S04]  /*6dc0*/  HADD2.F32 R44, -RZ, R75.H1_H1 ;  /* 0x3000004bff2c7230 */ /* 0x000fe80000004100 */
[----:B------:R-:W1:Y:S02]  /*6dd0*/  LDTM.x32 R4, tmem[UR4] ;  /* 0x00000004000479ee */ /* 0x000e6400082c0000 */
[C---:B-1-3--:R-:W-:Y:S01]  /*6de0*/  FMUL R0, R38.reuse, R4 ;  /* 0x0000000426007220 */ /* 0x04afe20000400000 */
[C---:B------:R-:W-:Y:S01]  /*6df0*/  FMUL R2, R38.reuse, R5 ;  /* 0x0000000526027220 */ /* 0x040fe20000400000 */
[C---:B------:R-:W-:Y:S01]  /*6e00*/  FMUL R3, R38.reuse, R6 ;  /* 0x0000000626037220 */ /* 0x040fe20000400000 */
[C---:B------:R-:W-:Y:S01]  /*6e10*/  FMUL R7, R38.reuse, R7 ;  /* 0x0000000726077220 */ /* 0x040fe20000400000 */
[C---:B------:R-:W-:Y:S01]  /*6e20*/  FFMA R0, R41.reuse, R40, R0 ;  /* 0x0000002829007223 */ /* 0x040fe20000000000 */
[----:B------:R-:W-:Y:S02]  /*6e30*/  HADD2.F32 R40, -RZ, R49.H1_H1 ;  /* 0x30000031ff287230 */ /* 0x000fe40000004100 */
[C---:B------:R-:W-:Y:S01]  /*6e40*/  FFMA R2, R41.reuse, R43, R2 ;  /* 0x0000002b29027223 */ /* 0x040fe20000000002 */
[C---:B------:R-:W-:Y:S01]  /*6e50*/  FFMA R3, R41.reuse, R42, R3 ;  /* 0x0000002a29037223 */ /* 0x040fe20000000003 */
[--C-:B------:R-:W-:Y:S02]  /*6e60*/  HADD2.F32 R43, -RZ, R50.reuse.H0_H0 ;  /* 0x20000032ff2b7230 */ /* 0x100fe40000004100 */
[----:B------:R-:W-:Y:S01]  /*6e70*/  FMUL R4, R38, R8 ;  /* 0x0000000826047220 */ /* 0x000fe20000400000 */
[----:B------:R-:W-:Y:S01]  /*6e80*/  HADD2.F32 R42, -RZ, R50.H1_H1 ;  /* 0x30000032ff2a7230 */ /* 0x000fe20000004100 */
[----:B------:R-:W-:Y:S01]  /*6e90*/  F2FP.F16.F32.PACK_AB R52, R2, R0 ;  /* 0x000000000234723e */ /* 0x000fe200000000ff */
[C---:B------:R-:W-:Y:S01]  /*6ea0*/  FFMA R7, R41.reuse, R40, R7 ;  /* 0x0000002829077223 */ /* 0x040fe20000000007 */
[----:B------:R-:W-:Y:S01]  /*6eb0*/  FFMA R4, R41, R43, R4 ;  /* 0x0000002b29047223 */ /* 0x000fe20000000004 */
[C---:B------:R-:W-:Y:S01]  /*6ec0*/  FMUL R5, R38.reuse, R9 ;  /* 0x0000000926057220 */ /* 0x040fe20000400000 */
[C---:B------:R-:W-:Y:S01]  /*6ed0*/  FMUL R6, R38.reuse, R10 ;  /* 0x0000000a26067220 */ /* 0x040fe20000400000 */
[----:B------:R-:W-:Y:S01]  /*6ee0*/  HADD2.F32 R40, -RZ, R51.H1_H1 ;  /* 0x30000033ff287230 */ /* 0x000fe20000004100 */
[----:B------:R-:W-:Y:S01]  /*6ef0*/  F2FP.F16.F32.PACK_AB R53, R7, R3 ;  /* 0x000000030735723e */ /* 0x000fe200000000ff */
[C---:B------:R-:W-:Y:S01]  /*6f00*/  FFMA R5, R41.reuse, R42, R5 ;  /* 0x0000002a29057223 */ /* 0x040fe20000000005 */
[----:B------:R-:W-:Y:S01]  /*6f10*/  FFMA R6, R41, R45, R6 ;  /* 0x0000002d29067223 */ /* 0x000fe20000000006 */
[C---:B------:R-:W-:Y:S01]  /*6f20*/  FMUL R11, R38.reuse, R11 ;  /* 0x0000000b260b7220 */ /* 0x040fe20000400000 */
[--C-:B------:R-:W-:Y:S02]  /*6f30*/  HADD2.F32 R43, -RZ, R56.reuse.H0_H0 ;  /* 0x20000038ff2b7230 */ /* 0x100fe40000004100 */
[C---:B------:R-:W-:Y:S01]  /*6f40*/  FMUL R8, R38.reuse, R12 ;  /* 0x0000000c26087220 */ /* 0x040fe20000400000 */
[----:B------:R-:W-:Y:S01]  /*6f50*/  F2FP.F16.F32.PACK_AB R54, R5, R4 ;  /* 0x000000040536723e */ /* 0x000fe200000000ff */
[C---:B------:R-:W-:Y:S01]  /*6f60*/  FFMA R11, R41.reuse, R40, R11 ;  /* 0x00000028290b7223 */ /* 0x040fe2000000000b */
[----:B------:R-:W-:Y:S02]  /*6f70*/  HADD2.F32 R40, -RZ, R56.H1_H1 ;  /* 0x30000038ff287230 */ /* 0x000fe40000004100 */
[----:B------:R-:W-:Y:S01]  /*6f80*/  FFMA R8, R41, R43, R8 ;  /* 0x0000002b29087223 */ /* 0x000fe20000000008 */
[C---:B------:R-:W-:Y:S01]  /*6f90*/  FMUL R9, R38.reuse, R13 ;  /* 0x0000000d26097220 */ /* 0x040fe20000400000 */
[--C-:B------:R-:W-:Y:S01]  /*6fa0*/  HADD2.F32 R45, -RZ, R57.reuse.H0_H0 ;  /* 0x20000039ff2d7230 */ /* 0x100fe20000004100 */
[----:B------:R-:W-:Y:S01]  /*6fb0*/  F2FP.F16.F32.PACK_AB R55, R11, R6 ;  /* 0x000000060b37723e */ /* 0x000fe200000000ff */
[C---:B------:R-:W-:Y:S01]  /*6fc0*/  FMUL R10, R38.reuse, R14 ;  /* 0x0000000e260a7220 */ /* 0x040fe20000400000 */
[----:B------:R-:W-:Y:S02]  /*6fd0*/  HADD2.F32 R42, -RZ, R57.H1_H1 ;  /* 0x30000039ff2a7230 */ /* 0x000fe40000004100 */
[C---:B------:R-:W-:Y:S01]  /*6fe0*/  FFMA R9, R41.reuse, R40, R9 ;  /* 0x0000002829097223 */ /* 0x040fe20000000009 */
[C---:B------:R-:W-:Y:S01]  /*6ff0*/  FMUL R15, R38.reuse, R15 ;  /* 0x0000000f260f7220 */ /* 0x040fe20000400000 */
[----:B------:R1:W-:Y:S01]  /*7000*/  STS.128 [R93], R52 ;  /* 0x000000345d007388 */ /* 0x0003e20000000c00 */
[----:B------:R-:W-:Y:S01]  /*7010*/  FFMA R10, R41, R45, R10 ;  /* 0x0000002d290a7223 */ /* 0x000fe2000000000a */
[--C-:B------:R-:W-:Y:S01]  /*7020*/  HADD2.F32 R40, -RZ, R58.reuse.H0_H0 ;  /* 0x2000003aff287230 */ /* 0x100fe20000004100 */
[----:B------:R-:W-:Y:S01]  /*7030*/  F2FP.F16.F32.PACK_AB R68, R9, R8 ;  /* 0x000000080944723e */ /* 0x000fe200000000ff */
[----:B------:R-:W-:Y:S01]  /*7040*/  FFMA R15, R41, R42, R15 ;  /* 0x0000002a290f7223 */ /* 0x000fe2000000000f */
[C---:B------:R-:W-:Y:S01]  /*7050*/  FMUL R12, R38.reuse, R16 ;  /* 0x00000010260c7220 */ /* 0x040fe20000400000 */
[----:B------:R-:W-:Y:S02]  /*7060*/  HADD2.F32 R42, -RZ, R58.H1_H1 ;  /* 0x3000003aff2a7230 */ /* 0x000fe40000004100 */
[C---:B------:R-:W-:Y:S01]  /*7070*/  FMUL R13, R38.reuse, R17 ;  /* 0x00000011260d7220 */ /* 0x040fe20000400000 */
[--C-:B------:R-:W-:Y:S01]  /*7080*/  HADD2.F32 R43, -RZ, R59.reuse.H0_H0 ;  /* 0x2000003bff2b7230 */ /* 0x100fe20000004100 */
[----:B------:R-:W-:Y:S01]  /*7090*/  F2FP.F16.F32.PACK_AB R69, R15, R10 ;  /* 0x0000000a0f45723e */ /* 0x000fe200000000ff */
[C---:B------:R-:W-:Y:S01]  /*70a0*/  FFMA R12, R41.reuse, R40, R12 ;  /* 0x00000028290c7223 */ /* 0x040fe2000000000c */
[C---:B------:R-:W-:Y:S01]  /*70b0*/  FFMA R13, R41.reuse, R42, R13 ;  /* 0x0000002a290d7223 */ /* 0x040fe2000000000d */
[C---:B------:R-:W-:Y:S01]  /*70c0*/  FMUL R14, R38.reuse, R18 ;  /* 0x00000012260e7220 */ /* 0x040fe20000400000 */
[----:B------:R-:W-:Y:S02]  /*70d0*/  HADD2.F32 R40, -RZ, R59.H1_H1 ;  /* 0x3000003bff287230 */ /* 0x000fe40000004100 */
[C---:B------:R-:W-:Y:S01]  /*70e0*/  FMUL R19, R38.reuse, R19 ;  /* 0x0000001326137220 */ /* 0x040fe20000400000 */
[C---:B------:R-:W-:Y:S01]  /*70f0*/  FMUL R16, R38.reuse, R20 ;  /* 0x0000001426107220 */ /* 0x040fe20000400000 */
[C---:B------:R-:W-:Y:S01]  /*7100*/  FFMA R14, R41.reuse, R43, R14 ;  /* 0x0000002b290e7223 */ /* 0x040fe2000000000e */
[--C-:B------:R-:W-:Y:S02]  /*7110*/  HADD2.F32 R43, -RZ, R64.reuse.H0_H0 ;  /* 0x20000040ff2b7230 */ /* 0x100fe40000004100 */
[C---:B------:R-:W-:Y:S01]  /*7120*/  FFMA R19, R41.reuse, R40, R19 ;  /* 0x0000002829137223 */ /* 0x040fe20000000013 */
[----:B------:R-:W-:Y:S02]  /*7130*/  HADD2.F32 R42, -RZ, R64.H1_H1 ;  /* 0x30000040ff2a7230 */ /* 0x000fe40000004100 */
[C---:B------:R-:W-:Y:S01]  /*7140*/  FMUL R17, R38.reuse, R21 ;  /* 0x0000001526117220 */ /* 0x040fe20000400000 */
[--C-:B------:R-:W-:Y:S02]  /*7150*/  HADD2.F32 R45, -RZ, R65.reuse.H0_H0 ;  /* 0x20000041ff2d7230 */ /* 0x100fe40000004100 */
[C---:B------:R-:W-:Y:S01]  /*7160*/  FMUL R18, R38.reuse, R22 ;  /* 0x0000001626127220 */ /* 0x040fe20000400000 */
[----:B------:R-:W-:Y:S02]  /*7170*/  HADD2.F32 R40, -RZ, R65.H1_H1 ;  /* 0x30000041ff287230 */ /* 0x000fe40000004100 */
[C---:B------:R-:W-:Y:S01]  /*7180*/  FMUL R23, R38.reuse, R23 ;  /* 0x0000001726177220 */ /* 0x040fe20000400000 */
[C---:B------:R-:W-:Y:S01]  /*7190*/  FFMA R16, R41.reuse, R43, R16 ;  /* 0x0000002b29107223 */ /* 0x040fe20000000010 */
[C---:B------:R-:W-:Y:S01]  /*71a0*/  FFMA R17, R41.reuse, R42, R17 ;  /* 0x0000002a29117223 */ /* 0x040fe20000000011 */
[C---:B------:R-:W-:Y:S01]  /*71b0*/  FFMA R18, R41.reuse, R45, R18 ;  /* 0x0000002d29127223 */ /* 0x040fe20000000012 */
[C---:B------:R-:W-:Y:S01]  /*71c0*/  FFMA R23, R41.reuse, R40, R23 ;  /* 0x0000002829177223 */ /* 0x040fe20000000017 */
[--C-:B------:R-:W-:Y:S02]  /*71d0*/  HADD2.F32 R43, -RZ, R66.reuse.H0_H0 ;  /* 0x20000042ff2b7230 */ /* 0x100fe40000004100 */
[C---:B------:R-:W-:Y:S01]  /*71e0*/  FMUL R20, R38.reuse, R24 ;  /* 0x0000001826147220 */ /* 0x040fe20000400000 */
        /* <DEDUP_REMOVED lines=9> */
[----:B------:R-:W-:Y:S01]  /*7280*/  FFMA R27, R41, R42, R27 ;  /* 0x0000002a291b7223 */ /* 0x000fe2000000001b */
[--C-:B------:R-:W-:Y:S02]  /*7290*/  HADD2.F32 R40, -RZ, R72.reuse.H0_H0 ;  /* 0x20000048ff287230 */ /* 0x100fe40000004100 */
[C---:B------:R-:W-:Y:S01]  /*72a0*/  FMUL R24, R38.reuse, R28 ;  /* 0x0000001c26187220 */ /* 0x040fe20000400000 */
[----:B------:R-:W-:Y:S02]  /*72b0*/  HADD2.F32 R42, -RZ, R72.H1_H1 ;  /* 0x30000048ff2a7230 */ /* 0x000fe40000004100 */
[C---:B------:R-:W-:Y:S01]  /*72c0*/  FMUL R25, R38.reuse, R29 ;  /* 0x0000001d26197220 */ /* 0x040fe20000400000 */
[--C-:B------:R-:W-:Y:S02]  /*72d0*/  HADD2.F32 R43, -RZ, R73.reuse.H0_H0 ;  /* 0x20000049ff2b7230 */ /* 0x100fe40000004100 */
[C---:B------:R-:W-:Y:S01]  /*72e0*/  FMUL R26, R38.reuse, R30 ;  /* 0x0000001e261a7220 */ /* 0x040fe20000400000 */
[----:B------:R-:W-:Y:S01]  /*72f0*/  F2FP.F16.F32.PACK_AB R70, R13, R12 ;  /* 0x0000000c0d46723e */ /* 0x000fe200000000ff */
[----:B------:R-:W-:Y:S01]  /*7300*/  FFMA R24, R41, R40, R24 ;  /* 0x0000002829187223 */ /* 0x000fe20000000018 */
[----:B------:R-:W-:Y:S01]  /*7310*/  F2FP.F16.F32.PACK_AB R71, R19, R14 ;  /* 0x0000000e1347723e */ /* 0x000fe200000000ff */
[C---:B------:R-:W-:Y:S01]  /*7320*/  FFMA R25, R41.reuse, R42, R25 ;  /* 0x0000002a29197223 */ /* 0x040fe20000000019 */
[C---:B------:R-:W-:Y:S01]  /*7330*/  FFMA R26, R41.reuse, R43, R26 ;  /* 0x0000002b291a7223 */ /* 0x040fe2000000001a */
[----:B------:R-:W-:Y:S02]  /*7340*/  HADD2.F32 R40, -RZ, R73.H1_H1 ;  /* 0x30000049ff287230 */ /* 0x000fe40000004100 */
[C---:B------:R-:W-:Y:S01]  /*7350*/  FMUL R31, R38.reuse, R31 ;  /* 0x0000001f261f7220 */ /* 0x040fe20000400000 */
[----:B------:R1:W-:Y:S01]  /*7360*/  STS.128 [R92+0x10], R68 ;  /* 0x000010445c007388 */ /* 0x0003e20000000c00 */
[--C-:B------:R-:W-:Y:S02]  /*7370*/  HADD2.F32 R43, -RZ, R74.reuse.H0_H0 ;  /* 0x2000004aff2b7230 */ /* 0x100fe40000004100 */
[C---:B------:R-:W-:Y:S01]  /*7380*/  FMUL R28, R38.reuse, R32 ;  /* 0x00000020261c7220 */ /* 0x040fe20000400000 */
[----:B------:R-:W-:Y:S02]  /*7390*/  HADD2.F32 R42, -RZ, R74.H1_H1 ;  /* 0x3000004aff2a7230 */ /* 0x000fe40000004100 */
[C---:B------:R-:W-:Y:S01]  /*73a0*/  FMUL R29, R38.reuse, R33 ;  /* 0x00000021261d7220 */ /* 0x040fe20000400000 */
[----:B------:R-:W-:Y:S02]  /*73b0*/  HADD2.F32 R45, -RZ, R75.H0_H0 ;  /* 0x2000004bff2d7230 */ /* 0x000fe40000004100 */
[C---:B------:R-:W-:Y:S01]  /*73c0*/  FMUL R30, R38.reuse, R34 ;  /* 0x00000022261e7220 */ /* 0x040fe20000400000 */
[----:B------:R-:W-:Y:S01]  /*73d0*/  FFMA R31, R41, R40, R31 ;  /* 0x00000028291f7223 */ /* 0x000fe2000000001f */
[----:B------:R-:W-:Y:S01]  /*73e0*/  FMUL R35, R38, R35 ;  /* 0x0000002326237220 */ /* 0x000fe20000400000 */
[----:B------:R-:W-:Y:S01]  /*73f0*/  F2FP.F16.F32.PACK_AB R100, R17, R16 ;  /* 0x000000101164723e */ /* 0x000fe200000000ff */
[----:B------:R-:W-:Y:S01]  /*7400*/  FFMA R28, R41, R43, R28 ;  /* 0x0000002b291c7223 */ /* 0x000fe2000000001c */
[----:B------:R-:W-:Y:S01]  /*7410*/  F2FP.F16.F32.PACK_AB R101, R23, R18 ;  /* 0x000000121765723e */ /* 0x000fe200000000ff */
[----:B------:R-:W-:Y:S01]  /*7420*/  FFMA R29, R41, R42, R29 ;  /* 0x0000002a291d7223 */ /* 0x000fe2000000001d */
[----:B------:R-:W-:Y:S01]  /*7430*/  F2FP.F16.F32.PACK_AB R102, R21, R20 ;  /* 0x000000141566723e */ /* 0x000fe200000000ff */
[----:B------:R-:W-:Y:S01]  /*7440*/  FFMA R30, R41, R45, R30 ;  /* 0x0000002d291e7223 */ /* 0x000fe2000000001e */
[----:B------:R-:W-:Y:S01]  /*7450*/  F2FP.F16.F32.PACK_AB R103, R27, R22 ;  /* 0x000000161b67723e */ /* 0x000fe200000000ff */
[----:B------:R-:W-:Y:S01]  /*7460*/  FFMA R35, R41, R44, R35 ;  /* 0x0000002c29237223 */ /* 0x000fe20000000023 */
[----:B------:R-:W-:Y:S02]  /*7470*/  F2FP.F16.F32.PACK_AB R104, R25, R24 ;  /* 0x000000181968723e */ /* 0x000fe400000000ff */
[----:B------:R-:W-:Y:S01]  /*7480*/  F2FP.F16.F32.PACK_AB R105, R31, R26 ;  /* 0x0000001a1f69723e */ /* 0x000fe200000000ff */
[----:B------:R1:W-:Y:S01]  /*7490*/  STS.128 [R91+0x20], R100 ;  /* 0x000020645b007388 */ /* 0x0003e20000000c00 */
[----:B------:R-:W-:Y:S02]  /*74a0*/  F2FP.F16.F32.PACK_AB R106, R29, R28 ;  /* 0x0000001c1d6a723e */ /* 0x000fe400000000ff */
[----:B------:R-:W-:Y:S05]  /*74b0*/  F2FP.F16.F32.PACK_AB R107, R35, R30 ;  /* 0x0000001e236b723e */ /* 0x000fea00000000ff */
[----:B------:R1:W-:Y:S01]  /*74c0*/  STS.128 [R87+0x30], R104 ;  /* 0x0000306857007388 */ /* 0x0003e20000000c00 */
[----:B------:R-:W-:Y:S01]  /*74d0*/  @!PT LDS RZ, [RZ] ;  /* 0x00000000fffff984 */ /* 0x000fe20000000800 */
[----:B------:R-:W-:Y:S01]  /*74e0*/  @!PT LDS RZ, [RZ] ;  /* 0x00000000fffff984 */ /* 0x000fe20000000800 */
[----:B------:R-:W-:Y:S01]  /*74f0*/  @!PT LDS RZ, [RZ] ;  /* 0x00000000fffff984 */ /* 0x000fe20000000800 */
[----:B------:R-:W-:Y:S01]  /*7500*/  @!PT LDS RZ, [RZ] ;  /* 0x00000000fffff984 */ /* 0x000fe20000000800 */
[----:B------:R3:W-:Y:S07]  /*7510*/  MEMBAR.ALL.CTA ;  /* 0x0000000000007992 */ /* 0x0007ee0000008000 */
[----:B---3--:R-:W3:Y:S02]  /*7520*/  FENCE.VIEW.ASYNC.S ;  /* 0x00000000000073c6 */ /* 0x008ee40000000000 */
[----:B---3--:R-:W-:Y:S06]  /*7530*/  BAR.SYNC.DEFER_BLOCKING 0x1, 0x80 ;  /* 0x0042000000007b1d */ /* 0x008fec0000010000 */
[----:B------:R-:W-:Y:S05]  /*7540*/  @P0 BRA `(.L_x_118) ;  /* 0x00000000003c0947 */ /* 0x000fea0003800000 */
[----:B------:R-:W3:Y:S01]  /*7550*/  LDCU.64 UR6, c[0x0][0x348] ;  /* 0x00006900ff0677ac */ /* 0x000ee20008000a00 */
[----:B------:R-:W-:Y:S01]  /*7560*/  UIADD3 UR4, UPT, UPT, UR43, 0x200, URZ ;  /* 0x000002002b047890 */ /* 0x000fe2000fffe0ff */
[----:B------:R-:W-:Y:S01]  /*7570*/  UMOV UR51, UR36 ;  /* 0x0000002400337c82 */ /* 0x000fe20008000000 */
[----:B------:R-:W-:Y:S02]  /*7580*/  UIADD3 UR9, UPT, UPT, UR49, 0x80, URZ ;  /* 0x0000008031097890 */ /* 0x000fe4000fffe0ff */
[----:B------:R-:W-:Y:S02]  /*7590*/  UIADD3 UR8, UPT, UPT, UR43, 0x1200, URZ ;  /* 0x000012002b087890 */ /* 0x000fe4000fffe0ff */
[----:B------:R-:W-:Y:S01]  /*75a0*/  MOV R84, UR4 ;  /* 0x0000000400547c02 */ /* 0x000fe20008000f00 */
[----:B------:R-:W-:Y:S01]  /*75b0*/  UMOV UR10, UR50 ;  /* 0x00000032000a7c82 */ /* 0x000fe20008000000 */
[----:B------:R-:W-:Y:S02]  /*75c0*/  UMOV UR11, UR36 ;  /* 0x00000024000b7c82 */ /* 0x000fe40008000000 */
[----:B------:R-:W-:Y:S01]  /*75d0*/  R2UR UR48, R84 ;  /* 0x00000000543072ca */ /* 0x000fe200000e0000 */
[----:B---3--:R-:W-:Y:S04]  /*75e0*/  UIADD3 UR4, UP0, UPT, UR6, 0x680, URZ ;  /* 0x0000068006047890 */ /* 0x008fe8000ff1e0ff */
[----:B------:R-:W-:Y:S09]  /*75f0*/  UIADD3.X UR5, UPT, UPT, URZ, UR7, URZ, UP0, !UPT ;  /* 0x00000007ff057290 */ /* 0x000ff200087fe4ff */
[----:B------:R3:W-:Y:S01]  /*7600*/  UTMASTG.3D [UR48], [UR4] ;  /* 0x00000030040073b5 */ /* 0x0007e20008010000 */
[----:B------:R3:W-:Y:S01]  /*7610*/  UTMASTG.3D [UR8], [UR4] ;  /* 0x00000008040073b5 */ /* 0x0007e20008010000 */
[----:B------:R0:W-:Y:S01]  /*7620*/  UTMACMDFLUSH ;  /* 0x00000000000079b7 */ /* 0x0001e20000000000 */
[----:B---3--:R-:W-:Y:S04]  /*7630*/  DEPBAR.LE SB0, 0x1 ;  /* 0x000080400000791a */ /* 0x008fe80000000000 */
.L_x_118:
[----:B------:R-:W-:Y:S05]  /*7640*/  BSYNC.RECONVERGENT B0 ;  /* 0x0000000000007941 */ /* 0x000fea0003800200 */
.L_x_117:
[----:B------:R-:W-:Y:S01]  /*7650*/  BAR.SYNC.DEFER_BLOCKING 0x1, 0x80 ;  /* 0x0042000000007b1d */ /* 0x000fe20000010000 */
[----:B------:R-:W-:Y:S01]  /*7660*/  ISETP.NE.AND P1, PT, R98, RZ, PT ;  /* 0x000000ff6200720c */ /* 0x000fe20003f25270 */
[----:B------:R-:W-:Y:S01]  /*7670*/  UISETP.NE.AND UP0, UPT, UR52, URZ, UPT ;  /* 0x000000ff3400728c */ /* 0x000fe2000bf05270 */
[----:B------:R-:W-:Y:S11]  /*7680*/  LEA R3, R46, UR43, 0x3 ;  /* 0x0000002b2e037c11 */ /* 0x000ff6000f8e18ff */
[----:B------:R-:W-:Y:S01]  /*7690*/  @P1 SHF.L.U32 R2, R90, 0x1f, RZ ;  /* 0x0000001f5a021819 */ /* 0x000fe200000006ff */
[----:B------:R-:W-:Y:S06]  /*76a0*/  BRA.U !UP0, `(.L_x_119) ;  /* 0x0000000108247547 */ /* 0x000fec000b800000 */
[----:B------:R-:W-:Y:S01]  /*76b0*/  IMAD.U32 R5, RZ, RZ, UR46 ;  /* 0x0000002eff057e24 */ /* 0x000fe2000f8e00ff */
[----:B------:R-:W-:Y:S01]  /*76c0*/  MOV R0, UR47 ;  /* 0x0000002f00007c02 */ /* 0x000fe20008000f00 */
[----:B------:R-:W-:Y:S03]  /*76d0*/  UIADD3 UR4, UPT, UPT, UR46, 0x1, URZ ;  /* 0x000000012e047890 */ /* 0x000fe6000fffe0ff */
[----:B------:R-:W-:Y:S01]  /*76e0*/  @P1 LEA R5, R5, UR43, 0x3 ;  /* 0x0000002b05051c11 */ /* 0x000fe2000f8e18ff */
[----:B------:R-:W-:Y:S04]  /*76f0*/  UISETP.NE.AND UP0, UPT, UR4, 0x4, UPT ;  /* 0x000000040400788c */ /* 0x000fe8000bf05270 */
[----:B------:R-:W-:Y:S01]  /*7700*/  @P1 VIADD R5, R5, 0x50 ;  /* 0x0000005005051836 */ /* 0x000fe20000000000 */
[----:B------:R-:W-:Y:S04]  /*7710*/  USEL UR46, UR4, URZ, UP0 ;  /* 0x000000ff042e7287 */ /* 0x000fe80008000000 */
[----:B------:R-:W-:Y:S04]  /*7720*/  @P1 PRMT R0, R0, 0x654, R5 ;  /* 0x0000065400001816 */ /* 0x000fe80000000005 */
[----:B------:R3:W-:Y:S04]  /*7730*/  @P1 SYNCS.ARRIVE.TRANS64.RED.A1T0 RZ, [R0+URZ], RZ ;  /* 0x000000ff00ff19a7 */ /* 0x0007e800081004ff */
.L_x_119:
[----:B------:R-:W4:Y:S01]  /*7740*/  @P1 SYNCS.PHASECHK.TRANS64.TRYWAIT P0, [R3+URZ+0x30], R2 ;  /* 0x00003002030015a7 */ /* 0x000f2200080011ff */
[----:B------:R-:W-:Y:S01]  /*7750*/  BSSY B1, `(.L_x_120) ;  /* 0x0000016000017945 */ /* 0x000fe20003800000 */
[----:B----4-:R-:W-:Y:S03]  /*7760*/  @P1 SEL R47, RZ, 0x1, !P0 ;  /* 0x00000001ff2f1807 */ /* 0x010fe60004000000 */
[----:B------:R-:W-:Y:S05]  /*7770*/  @!P1 BRA `(.L_x_121) ;  /* 0x00000000004c9947 */ /* 0x000fea0003800000 */
[----:B------:R-:W-:Y:S01]  /*7780*/  ISETP.NE.AND P0, PT, R47, RZ, PT ;  /* 0x000000ff2f00720c */ /* 0x000fe20003f05270 */
[----:B------:R-:W-:Y:S01]  /*7790*/  BSSY B0, `(.L_x_122) ;  /* 0x000000b000007945 */ /* 0x000fe20003800000 */
[----:B------:R-:W-:Y:S11]  /*77a0*/  ISETP.NE.AND P1, PT, R60, RZ, PT ;  /* 0x000000ff3c00720c */ /* 0x000ff60003f25270 */
[----:B------:R-:W-:Y:S02]  /*77b0*/  @!UPT UIADD3 URZ, UPT, UPT, URZ, URZ, URZ ;  /* 0x000000fffffff290 */ /* 0x000fe4000fffe0ff */
[C---:B------:R-:W-:Y:S01]  /*77c0*/  @P1 IMAD R6, R46.reuse, 0x2000, R93 ;  /* 0x000020002e061824 */ /* 0x040fe200078e025d */
[C---:B------:R-:W-:Y:S01]  /*77d0*/  @P1 LEA R4, R46.reuse, R91, 0xd ;  /* 0x0000005b2e041211 */ /* 0x040fe200078e68ff */
[C---:B------:R-:W-:Y:S02]  /*77e0*/  @P1 IMAD R5, R46.reuse, 0x2000, R92 ;  /* 0x000020002e051824 */ /* 0x040fe400078e025c */
[----:B------:R-:W-:Y:S01]  /*77f0*/  @P1 IMAD R2, R46, 0x2000, R87 ;  /* 0x000020002e021824 */ /* 0x000fe200078e0257 */
[----:B------:R-:W-:Y:S06]  /*7800*/  @P0 BRA `(.L_x_123) ;  /* 0x00000000000c0947 */ /* 0x000fec0003800000 */
[----:B---3--:R-:W-:Y:S04]  /*7810*/  SHF.L.U32 R0, R90, 0x1f, RZ ;  /* 0x0000001f5a007819 */ /* 0x008fe800000006ff */
[----:B------:R-:W3:Y:S02]  /*7820*/  SYNCS.PHASECHK.TRANS64.TRYWAIT P0, [R3+URZ+0x30], R0 ;  /* 0x00003000030075a7 */ /* 0x000ee400080011ff */
[----:B---3--:R-:W-:Y:S05]  /*7830*/  @!P0 BRA `(.L_x_124) ;  /* 0x0000003000ec8947 */ /* 0x008fea0003800000 */
.L_x_123:
[----:B------:R-:W-:Y:S05]  /*7840*/  BSYNC B0 ;  /* 0x0000000000007941 */ /* 0x000fea0003800000 */
.L_x_122:
[----:B------:R-:W-:Y:S02]  /*7850*/  ISETP.NE.AND P0, PT, R60, RZ, PT ;  /* 0x000000ff3c00720c */ /* 0x000fe40003f05270 */
[----:B------:R-:W-:Y:S11]  /*7860*/  IADD3 R46, PT, PT, R46, 0x1, RZ ;  /* 0x000000012e2e7810 */ /* 0x000ff60007ffe0ff */
[----:B------:R4:W1:Y:S04]  /*7870*/  @P0 LDS.128 R48, [R6] ;  /* 0x0000000006300984 */ /* 0x0008680000000c00 */
[----:B------:R4:W1:Y:S04]  /*7880*/  @P0 LDS.128 R56, [R5+0x10] ;  /* 0x0000100005380984 */ /* 0x0008680000000c00 */
[----:B------:R4:W1:Y:S04]  /*7890*/  @P0 LDS.128 R64, [R4+0x20] ;  /* 0x0000200004400984 */ /* 0x0008680000000c00 */
[----:B------:R4:W1:Y:S02]  /*78a0*/  @P0 LDS.128 R72, [R2+0x30] ;  /* 0x0000300002480984 */ /* 0x0008640000000c00 */
.L_x_121:
[----:B------:R-:W-:Y:S05]  /*78b0*/  BSYNC B1 ;  /* 0x0000000000017941 */ /* 0x000fea0003800000 */
.L_x_120:
[----:B---3--:R-:W-:Y:S05]  /*78c0*/  VIADD R0, R39, 0x20 ;  /* 0x0000002027007836 */ /* 0x008fea0000000000 */
[----:B------:R-:W-:Y:S04]  /*78d0*/  SHF.R.U32.HI R0, RZ, 0x15, R0 ;  /* 0x00000015ff007819 */ /* 0x000fe80000011600 */
[----:B------:R-:W-:Y:S11]  /*78e0*/  LOP3.LUT P0, RZ, R0, 0x3, R81, 0x48, !PT ;  /* 0x0000000300ff7812 */ /* 0x000ff60007804851 */
[----:B------:R-:W-:Y:S02]  /*78f0*/  @!UPT UIADD3 URZ, UPT, UPT, URZ, URZ, URZ ;  /* 0x000000fffffff290 */ /* 0x000fe4000fffe0ff */
[----:B------:R-:W-:Y:S05]  /*7900*/  @!P0 BRA `(.L_x_125) ;  /* 0x0000000000408947 */ /* 0x000fea0003800000 */
[----:B------:R-:W3:Y:S01]  /*7910*/  LDCU.64 UR8, c[0x4][0x70] ;  /* 0x01000e00ff0877ac */ /* 0x000ee20008000a00 */
[----:B------:R-:W-:Y:S01]  /*7920*/  MOV R3, 0x0 ;  /* 0x0000000000037802 */ /* 0x000fe20000000f00 */
[----:B------:R-:W-:Y:S02]  /*7930*/  HFMA2 R12, -RZ, RZ, 0, 5.9604644775390625e-08 ;  /* 0x00000001ff0c7431 */ /* 0x000fe400000001ff */
[----:B------:R-:W-:Y:S02]  /*7940*/  IMAD.MOV.U32 R8, RZ, RZ, 0x192 ;  /* 0x00000192ff087424 */ /* 0x000fe400078e00ff */
[----:B------:R-:W-:Y:S01]  /*7950*/  IMAD.MOV.U32 R13, RZ, RZ, RZ ;  /* 0x000000ffff0d7224 */ /* 0x000fe200078e00ff */
[----:B------:R-:W5:Y:S01]  /*7960*/  LDCU.64 UR6, c[0x4][0x78] ;  /* 0x01000f00ff0677ac */ /* 0x000f620008000a00 */
[----:B----4-:R-:W4:Y:S01]  /*7970*/  LDC.64 R2, c[0x4][R3] ;  /* 0x0100000003027b82 */ /* 0x010f220000000a00 */
[----:B------:R-:W2:Y:S01]  /*7980*/  LDCU.64 UR4, c[0x4][0x10] ;  /* 0x01000200ff0477ac */ /* 0x000ea20008000a00 */
[----:B---3--:R-:W-:Y:S01]  /*7990*/  MOV R5, UR9 ;  /* 0x0000000900057c02 */ /* 0x008fe20008000f00 */
[----:B------:R-:W-:Y:S01]  /*79a0*/  IMAD.U32 R4, RZ, RZ, UR8 ;  /* 0x00000008ff047e24 */ /* 0x000fe2000f8e00ff */
[----:B-----5:R-:W-:Y:S01]  /*79b0*/  MOV R7, UR7 ;  /* 0x0000000700077c02 */ /* 0x020fe20008000f00 */
[----:B------:R-:W-:Y:S01]  /*79c0*/  IMAD.U32 R6, RZ, RZ, UR6 ;  /* 0x00000006ff067e24 */ /* 0x000fe2000f8e00ff */
[----:B--2---:R-:W-:Y:S01]  /*79d0*/  MOV R11, UR5 ;  /* 0x00000005000b7c02 */ /* 0x004fe20008000f00 */
[----:B------:R-:W-:Y:S02]  /*79e0*/  IMAD.U32 R10, RZ, RZ, UR4 ;  /* 0x00000004ff0a7e24 */ /* 0x000fe4000f8e00ff */
[----:B------:R-:W-:Y:S07]  /*79f0*/  LEPC R20, `(.L_x_125) ;  /* 0x000000001014794e */ /* 0x000fee0000000000 */
[----:B-1--4-:R-:W-:Y:S05]  /*7a00*/  CALL.ABS.NOINC R2 ;  /* 0x0000000002007343 */ /* 0x012fea0003c00000 */
.L_x_125:
[----:B------:R-:W-:Y:S05]  /*7a10*/  WARPSYNC.ALL ;  /* 0x0000000000007948 */ /* 0x000fea0003800000 */
[----:B------:R-:W-:Y:S01]  /*7a20*/  R2UR UR4, R39 ;  /* 0x00000000270472ca */ /* 0x000fe200000e0000 */
[--C-:B-1----:R-:W-:Y:S01]  /*7a30*/  HADD2.F32 R40, -RZ, R48.reuse.H0_H0 ;  /* 0x20000030ff287230 */ /* 0x102fe20000004100 */
[----:B------:R-:W-:Y:S01]  /*7a40*/  ISETP.NE.AND P6, PT, R98, RZ, PT ;  /* 0x000000ff6200720c */ /* 0x000fe20003fc5270 */
[----:B------:R-:W-:Y:S01]  /*7a50*/  HADD2.F32 R43, -RZ, R48.H1_H1 ;  /* 0x30000030ff2b7230 */ /* 0x000fe20000004100 */
[----:B------:R-:W-:Y:S01]  /*7a60*/  MOV R52, UR46 ;  /* 0x0000002e00347c02 */ /* 0x000fe20008000f00 */
[----:B------:R-:W-:Y:S01]  /*7a70*/  HADD2.F32 R42, -RZ, R49.H1_H1 ;  /* 0x30000031ff2a7230 */ /* 0x000fe20000004100 */
[----:B------:R-:W-:Y:S01]  /*7a80*/  MOV R61, UR47 ;  /* 0x0000002f003d7c02 */ /* 0x000fe20008000f00 */
[----:B------:R-:W-:Y:S01]  /*7a90*/  HADD2.F32 R45, -RZ, R51.H0_H0 ;  /* 0x20000033ff2d7230 */ /* 0x000fe20000004100 */
[----:B------:R-:W-:Y:S01]  /*7aa0*/  ISETP.NE.AND P0, PT, R95, RZ, PT ;  /* 0x000000ff5f00720c */ /* 0x000fe20003f05270 */
[----:B------:R-:W-:Y:S01]  /*7ab0*/  HADD2.F32 R44, -RZ, R75.H1_H1 ;  /* 0x3000004bff2c7230 */ /* 0x000fe20000004100 */
[----:B------:R-:W-:Y:S01]  /*7ac0*/  BSSY.RECONVERGENT B0, `(.L_x_126) ;  /* 0x000008d000007945 */ /* 0x000fe20003800200 */
[----:B------:R-:W-:Y:S02]  /*7ad0*/  LEA R62, R46, UR43, 0x3 ;  /* 0x0000002b2e3e7c11 */ /* 0x000fe4000f8e18ff */
[----:B----4-:R-:W1:Y:S02]  /*7ae0*/  LDTM.x32 R4, tmem[UR4+0x20] ;  /* 0x00002004000479ee */ /* 0x010e6400082c0000 */
[----:B------:R-:W-:Y:S02]  /*7af0*/  @P6 LEA R52, R52, UR43, 0x3 ;  /* 0x0000002b34346c11 */ /* 0x000fe4000f8e18ff */
[----:B------:R-:W-:Y:S02]  /*7b00*/  @P6 SHF.L.U32 R63, R90, 0x1f, RZ ;  /* 0x0000001f5a3f6819 */ /* 0x000fe400000006ff */
[----:B------:R-:W-:Y:S04]  /*7b10*/  @P6 IADD3 R52, PT, PT, R52, 0x50, RZ ;  /* 0x0000005034346810 */ /* 0x000fe80007ffe0ff */
[----:B------:R-:W-:Y:S01]  /*7b20*/  @P6 PRMT R61, R61, 0x654, R52 ;  /* 0x000006543d3d6816 */ /* 0x000fe20000000034 */
[C---:B-1----:R-:W-:Y:S01]  /*7b30*/  FMUL R0, R38.reuse, R4 ;  /* 0x0000000426007220 */ /* 0x042fe20000400000 */
[C---:B------:R-:W-:Y:S01]  /*7b40*/  FMUL R2, R38.reuse, R5 ;  /* 0x0000000526027220 */ /* 0x040fe20000400000 */
[C---:B------:R-:W-:Y:S01]  /*7b50*/  FMUL R3, R38.reuse, R6 ;  /* 0x0000000626037220 */ /* 0x040fe20000400000 */
[C---:B------:R-:W-:Y:S01]  /*7b60*/  FMUL R7, R38.reuse, R7 ;  /* 0x0000000726077220 */ /* 0x040fe20000400000 */
[C---:B------:R-:W-:Y:S01]  /*7b70*/  FFMA R0, R41.reuse, R40, R0 ;  /* 0x0000002829007223 */ /* 0x040fe20000000000 */
[----:B------:R-:W-:Y:S02]  /*7b80*/  HADD2.F32 R40, -RZ, R49.H0_H0 ;  /* 0x20000031ff287230 */ /* 0x000fe40000004100 */
[C---:B------:R-:W-:Y:S01]  /*7b90*/  FFMA R2, R41.reuse, R43, R2 ;  /* 0x0000002b29027223 */ /* 0x040fe20000000002 */
[--C-:B------:R-:W-:Y:S02]  /*7ba0*/  HADD2.F32 R43, -RZ, R50.reuse.H0_H0 ;  /* 0x20000032ff2b7230 */ /* 0x100fe40000004100 */
[C---:B------:R-:W-:Y:S01]  /*7bb0*/  FMUL R4, R38.reuse, R8 ;  /* 0x0000000826047220 */ /* 0x040fe20000400000 */
[----:B------:R-:W-:Y:S01]  /*7bc0*/  FMUL R5, R38, R9 ;  /* 0x0000000926057220 */ /* 0x000fe20000400000 */
[C---:B------:R-:W-:Y:S01]  /*7bd0*/  FFMA R3, R41.reuse, R40, R3 ;  /* 0x0000002829037223 */ /* 0x040fe20000000003 */
[----:B------:R-:W-:Y:S01]  /*7be0*/  HADD2.F32 R40, -RZ, R50.H1_H1 ;  /* 0x30000032ff287230 */ /* 0x000fe20000004100 */
[----:B------:R-:W-:Y:S01]  /*7bf0*/  F2FP.F16.F32.PACK_AB R52, R2, R0 ;  /* 0x000000000234723e */ /* 0x000fe200000000ff */
[C---:B------:R-:W-:Y:S01]  /*7c00*/  FFMA R7, R41.reuse, R42, R7 ;  /* 0x0000002a29077223 */ /* 0x040fe20000000007 */
[C---:B------:R-:W-:Y:S01]  /*7c10*/  FFMA R4, R41.reuse, R43, R4 ;  /* 0x0000002b29047223 */ /* 0x040fe20000000004 */
[C---:B------:R-:W-:Y:S01]  /*7c20*/  FMUL R6, R38.reuse, R10 ;  /* 0x0000000a26067220 */ /* 0x040fe20000400000 */
[----:B------:R-:W-:Y:S02]  /*7c30*/  HADD2.F32 R42, -RZ, R51.H1_H1 ;  /* 0x30000033ff2a7230 */ /* 0x000fe40000004100 */
[----:B------:R-:W-:Y:S01]  /*7c40*/  FFMA R5, R41, R40, R5 ;  /* 0x0000002829057223 */ /* 0x000fe20000000005 */
[----:B------:R-:W-:Y:S01]  /*7c50*/  F2FP.F16.F32.PACK_AB R53, R7, R3 ;  /* 0x000000030735723e */ /* 0x000fe200000000ff */
[----:B------:R-:W-:Y:S01]  /*7c60*/  FFMA R6, R41, R45, R6 ;  /* 0x0000002d29067223 */ /* 0x000fe20000000006 */
[C---:B------:R-:W-:Y:S01]  /*7c70*/  FMUL R11, R38.reuse, R11 ;  /* 0x0000000b260b7220 */ /* 0x040fe20000400000 */
[--C-:B------:R-:W-:Y:S01]  /*7c80*/  HADD2.F32 R40, -RZ, R56.reuse.H0_H0 ;  /* 0x20000038ff287230 */ /* 0x100fe20000004100 */
[----:B------:R-:W-:Y:S01]  /*7c90*/  F2FP.F16.F32.PACK_AB R54, R5, R4 ;  /* 0x000000040536723e */ /* 0x000fe200000000ff */
[C---:B------:R-:W-:Y:S01]  /*7ca0*/  FMUL R8, R38.reuse, R12 ;  /* 0x0000000c26087220 */ /* 0x040fe20000400000 */
[C---:B------:R-:W-:Y:S01]  /*7cb0*/  FFMA R11, R41.reuse, R42, R11 ;  /* 0x0000002a290b7223 */ /* 0x040fe2000000000b */
[----:B------:R-:W-:Y:S02]  /*7cc0*/  HADD2.F32 R42, -RZ, R56.H1_H1 ;  /* 0x30000038ff2a7230 */ /* 0x000fe40000004100 */
[C---:B------:R-:W-:Y:S01]  /*7cd0*/  FMUL R9, R38.reuse, R13 ;  /* 0x0000000d26097220 */ /* 0x040fe20000400000 */
[--C-:B------:R-:W-:Y:S02]  /*7ce0*/  HADD2.F32 R43, -RZ, R57.reuse.H0_H0 ;  /* 0x20000039ff2b7230 */ /* 0x100fe40000004100 */
[----:B------:R-:W-:Y:S01]  /*7cf0*/  FFMA R8, R41, R40, R8 ;  /* 0x0000002829087223 */ /* 0x000fe20000000008 */
[----:B------:R-:W-:Y:S01]  /*7d00*/  F2FP.F16.F32.PACK_AB R55, R11, R6 ;  /* 0x000000060b37723e */ /* 0x000fe200000000ff */
[----:B------:R-:W-:Y:S01]  /*7d10*/  FFMA R9, R41, R42, R9 ;  /* 0x0000002a29097223 */ /* 0x000fe20000000009 */
[C---:B------:R-:W-:Y:S01]  /*7d20*/  FMUL R10, R38.reuse, R14 ;  /* 0x0000000e260a7220 */ /* 0x040fe20000400000 */
[----:B------:R-:W-:Y:S02]  /*7d30*/  HADD2.F32 R40, -RZ, R57.H1_H1 ;  /* 0x30000039ff287230 */ /* 0x000fe40000004100 */
[C---:B------:R-:W-:Y:S01]  /*7d40*/  FMUL R15, R38.reuse, R15 ;  /* 0x0000000f260f7220 */ /* 0x040fe20000400000 */
[----:B------:R1:W-:Y:S01]  /*7d50*/  STS.128 [R93+0x2000], R52 ;  /* 0x002000345d007388 */ /* 0x0003e20000000c00 */
[----:B------:R-:W-:Y:S01]  /*7d60*/  F2FP.F16.F32.PACK_AB R68, R9, R8 ;  /* 0x000000080944723e */ /* 0x000fe200000000ff */
[C---:B------:R-:W-:Y:S01]  /*7d70*/  FFMA R10, R41.reuse, R43, R10 ;  /* 0x0000002b290a7223 */ /* 0x040fe2000000000a */
[--C-:B------:R-:W-:Y:S02]  /*7d80*/  HADD2.F32 R43, -RZ, R58.reuse.H0_H0 ;  /* 0x2000003aff2b7230 */ /* 0x100fe40000004100 */
        /* <DEDUP_REMOVED lines=11> */
[--C-:B------:R-:W-:Y:S02]  /*7e40*/  HADD2.F32 R43, -RZ, R64.reuse.H0_H0 ;  /* 0x20000040ff2b7230 */ /* 0x100fe40000004100 */
[C---:B------:R-:W-:Y:S01]  /*7e50*/  FFMA R14, R41.reuse, R45, R14 ;  /* 0x0000002d290e7223 */ /* 0x040fe2000000000e */
[C---:B------:R-:W-:Y:S01]  /*7e60*/  FMUL R16, R38.reuse, R20 ;  /* 0x0000001426107220 */ /* 0x040fe20000400000 */
        /* <DEDUP_REMOVED lines=17> */
[C---:B------:R-:W-:Y:S01]  /*7f80*/  FFMA R20, R41.reuse, R40, R20 ;  /* 0x0000002829147223 */ /* 0x040fe20000000014 */
[C---:B------:R-:W-:Y:S01]  /*7f90*/  FFMA R21, R41.reuse, R42, R21 ;  /* 0x0000002a29157223 */ /* 0x040fe20000000015 */
[----:B------:R-:W-:Y:S02]  /*7fa0*/  HADD2.F32 R40, -RZ, R67.H1_H1 ;  /* 0x30000043ff287230 */ /* 0x000fe40000004100 */
[----:B------:R-:W-:Y:S01]  /*7fb0*/  FFMA R22, R41, R43, R22 ;  /* 0x0000002b29167223 */ /* 0x000fe20000000016 */
[C---:B------:R-:W-:Y:S01]  /*7fc0*/  FMUL R27, R38.reuse, R27 ;  /* 0x0000001b261b7220 */ /* 0x040fe20000400000 */
[--C-:B------:R-:W-:Y:S02]  /*7fd0*/  HADD2.F32 R43, -RZ, R72.reuse.H0_H0 ;  /* 0x20000048ff2b7230 */ /* 0x100fe40000004100 */
[C---:B------:R-:W-:Y:S01]  /*7fe0*/  FMUL R24, R38.reuse, R28 ;  /* 0x0000001c26187220 */ /* 0x040fe20000400000 */
[----:B------:R-:W-:Y:S02]  /*7ff0*/  HADD2.F32 R42, -RZ, R72.H1_H1 ;  /* 0x30000048ff2a7230 */ /* 0x000fe40000004100 */
[C---:B------:R-:W-:Y:S01]  /*8000*/  FMUL R25, R38.reuse, R29 ;  /* 0x0000001d26197220 */ /* 0x040fe20000400000 */
[--C-:B------:R-:W-:Y:S01]  /*8010*/  HADD2.F32 R45, -RZ, R73.reuse.H0_H0 ;  /* 0x20000049ff2d7230 */ /* 0x100fe20000004100 */
[----:B------:R-:W-:Y:S01]  /*8020*/  F2FP.F16.F32.PACK_AB R70, R13, R12 ;  /* 0x0000000c0d46723e */ /* 0x000fe200000000ff */
[C---:B------:R-:W-:Y:S01]  /*8030*/  FMUL R26, R38.reuse, R30 ;  /* 0x0000001e261a7220 */ /* 0x040fe20000400000 */
[----:B------:R-:W-:Y:S01]  /*8040*/  F2FP.F16.F32.PACK_AB R71, R19, R14 ;  /* 0x0000000e1347723e */ /* 0x000fe200000000ff */
[C---:B------:R-:W-:Y:S01]  /*8050*/  FFMA R27, R41.reuse, R40, R27 ;  /* 0x00000028291b7223 */ /* 0x040fe2000000001b */
[C---:B------:R-:W-:Y:S01]  /*8060*/  FFMA R24, R41.reuse, R43, R24 ;  /* 0x0000002b29187223 */ /* 0x040fe20000000018 */
[----:B------:R-:W-:Y:S02]  /*8070*/  HADD2.F32 R40, -RZ, R73.H1_H1 ;  /* 0x30000049ff287230 */ /* 0x000fe40000004100 */
[C---:B------:R-:W-:Y:S01]  /*8080*/  FFMA R25, R41.reuse, R42, R25 ;  /* 0x0000002a29197223 */ /* 0x040fe20000000019 */
[----:B------:R1:W-:Y:S01]  /*8090*/  STS.128 [R92+0x2010], R68 ;  /* 0x002010445c007388 */ /* 0x0003e20000000c00 */
[C---:B------:R-:W-:Y:S01]  /*80a0*/  FMUL R31, R38.reuse, R31 ;  /* 0x0000001f261f7220 */ /* 0x040fe20000400000 */
[--C-:B------:R-:W-:Y:S02]  /*80b0*/  HADD2.F32 R43, -RZ, R74.reuse.H0_H0 ;  /* 0x2000004aff2b7230 */ /* 0x100fe40000004100 */
[C---:B------:R-:W-:Y:S01]  /*80c0*/  FFMA R26, R41.reuse, R45, R26 ;  /* 0x0000002d291a7223 */ /* 0x040fe2000000001a */
        /* <DEDUP_REMOVED lines=30> */
[----:B------:R-:W-:Y:S02]  /*82b0*/  UIADD3 UR13, UPT, UPT, UR49, 0x20, URZ ;  /* 0x00000020310d7890 */ /* 0x000fe4000fffe0ff */
[----:B------:R-:W-:Y:S01]  /*82c0*/  UIADD3 UR12, UPT, UPT, UR43, 0x2200, URZ ;  /* 0x000022002b0c7890 */ /* 0x000fe2000fffe0ff */
[----:B------:R-:W-:Y:S01]  /*82d0*/  UMOV UR14, UR50 ;  /* 0x00000032000e7c82 */ /* 0x000fe20008000000 */
[----:B------:R-:W-:Y:S01]  /*82e0*/  UMOV UR15, UR36 ;  /* 0x00000024000f7c82 */ /* 0x000fe20008000000 */
[----:B------:R-:W-:Y:S02]  /*82f0*/  UIADD3 UR9, UPT, UPT, UR49, 0xa0, URZ ;  /* 0x000000a031097890 */ /* 0x000fe4000fffe0ff */
[----:B------:R-:W-:Y:S01]  /*8300*/  UIADD3 UR8, UPT, UPT, UR43, 0x3200, URZ ;  /* 0x000032002b087890 */ /* 0x000fe2000fffe0ff */
[----:B------:R-:W-:Y:S01]  /*8310*/  UMOV UR10, UR50 ;  /* 0x00000032000a7c82 */ /* 0x000fe20008000000 */
[----:B------:R-:W-:Y:S01]  /*8320*/  UMOV UR11, UR36 ;  /* 0x00000024000b7c82 */ /* 0x000fe20008000000 */
[----:B---3--:R-:W-:Y:S04]  /*8330*/  UIADD3 UR4, UP0, UPT, UR6, 0x680, URZ ;  /* 0x0000068006047890 */ /* 0x008fe8000ff1e0ff */
[----:B------:R-:W-:Y:S09]  /*8340*/  UIADD3.X UR5, UPT, UPT, URZ, UR7, URZ, UP0, !UPT ;  /* 0x00000007ff057290 */ /* 0x000ff200087fe4ff */
[----:B------:R3:W-:Y:S01]  /*8350*/  UTMASTG.3D [UR12], [UR4] ;  /* 0x0000000c040073b5 */ /* 0x0007e20008010000 */
[----:B------:R3:W-:Y:S01]  /*8360*/  UTMASTG.3D [UR8], [UR4] ;  /* 0x00000008040073b5 */ /* 0x0007e20008010000 */
[----:B------:R0:W-:Y:S01]  /*8370*/  UTMACMDFLUSH ;  /* 0x00000000000079b7 */ /* 0x0001e20000000000 */
[----:B---3--:R-:W-:Y:S04]  /*8380*/  DEPBAR.LE SB0, 0x1 ;  /* 0x000080400000791a */ /* 0x008fe80000000000 */
.L_x_127:
[----:B------:R-:W-:Y:S05]  /*8390*/  BSYNC.RECONVERGENT B0 ;  /* 0x0000000000007941 */ /* 0x000fea0003800200 */
.L_x_126:
[----:B------:R-:W-:Y:S01]  /*83a0*/  BAR.SYNC.DEFER_BLOCKING 0x1, 0x80 ;  /* 0x0042000000007b1d */ /* 0x000fe20000010000 */
[----:B------:R-:W-:Y:S04]  /*83b0*/  UIADD3 UR4, UPT, UPT, UR46, 0x1, URZ ;  /* 0x000000012e047890 */ /* 0x000fe8000fffe0ff */
[----:B------:R-:W-:Y:S04]  /*83c0*/  UISETP.NE.AND UP0, UPT, UR4, 0x4, UPT ;  /* 0x000000040400788c */ /* 0x000fe8000bf05270 */
[----:B------:R-:W-:Y:S01]  /*83d0*/  USEL UR44, UR4, URZ, UP0 ;  /* 0x000000ff042c7287 */ /* 0x000fe20008000000 */
[----:B------:R3:W-:Y:S01]  /*83e0*/  @P6 SYNCS.ARRIVE.TRANS64.RED.A1T0 RZ, [R61+URZ], RZ ;  /* 0x000000ff3dff69a7 */ /* 0x0007e200081004ff */
[----:B------:R-:W-:Y:S01]  /*83f0*/  BSSY B1, `(.L_x_128) ;  /* 0x0000017000017945 */ /* 0x000fe20003800000 */
[----:B------:R-:W4:Y:S02]  /*8400*/  @P6 SYNCS.PHASECHK.TRANS64.TRYWAIT P0, [R62+URZ+0x30], R63 ;  /* 0x0000303f3e0065a7 */ /* 0x000f2400080011ff */
[----:B----4-:R-:W-:Y:S01]  /*8410*/  @P6 SEL R47, RZ, 0x1, !P0 ;  /* 0x00000001ff2f6807 */ /* 0x010fe20004000000 */
[----:B---3--:R-:W-:Y:S06]  /*8420*/  @!P6 BRA `(.L_x_129) ;  /* 0x00000000004ce947 */ /* 0x008fec0003800000 */
        /* <DEDUP_REMOVED lines=9> */
[----:B------:R-:W-:Y:S04]  /*84c0*/  SHF.L.U32 R5, R90, 0x1f, RZ ;  /* 0x0000001f5a057819 */ /* 0x000fe800000006ff */
[----:B------:R-:W3:Y:S02]  /*84d0*/  SYNCS.PHASECHK.TRANS64.TRYWAIT P0, [R62+URZ+0x30], R5 ;  /* 0x000030053e0075a7 */ /* 0x000ee400080011ff */
[----:B---3--:R-:W-:Y:S05]  /*84e0*/  @!P0 BRA `(.L_x_132) ;  /* 0x0000002400d48947 */ /* 0x008fea0003800000 */
.L_x_131:
[----:B------:R-:W-:Y:S05]  /*84f0*/  BSYNC B0 ;  /* 0x0000000000007941 */ /* 0x000fea0003800000 */
.L_x_130:
[----:B------:R-:W-:Y:S02]  /*8500*/  ISETP.NE.AND P0, PT, R60, RZ, PT ;  /* 0x000000ff3c00720c */ /* 0x000fe40003f05270 */
[----:B------:R-:W-:Y:S11]  /*8510*/  IADD3 R46, PT, PT, R46, 0x1, RZ ;  /* 0x000000012e2e7810 */ /* 0x000ff60007ffe0ff */
[----:B------:R4:W1:Y:S04]  /*8520*/  @P0 LDS.128 R48, [R4] ;  /* 0x0000000004300984 */ /* 0x0008680000000c00 */
[----:B------:R4:W1:Y:S04]  /*8530*/  @P0 LDS.128 R56, [R3+0x10] ;  /* 0x0000100003380984 */ /* 0x0008680000000c00 */
[----:B------:R4:W1:Y:S04]  /*8540*/  @P0 LDS.128 R64, [R2+0x20] ;  /* 0x0000200002400984 */ /* 0x0008680000000c00 */
[----:B------:R4:W1:Y:S02]  /*8550*/  @P0 LDS.128 R72, [R0+0x30] ;  /* 0x0000300000480984 */ /* 0x0008640000000c00 */
.L_x_129:
[----:B------:R-:W-:Y:S05]  /*8560*/  BSYNC B1 ;  /* 0x0000000000017941 */ /* 0x000fea0003800000 */
.L_x_128:
[----:B----4-:R-:W-:Y:S05]  /*8570*/  VIADD R0, R39, 0x40 ;  /* 0x0000004027007836 */ /* 0x010fea0000000000 */
        /* <DEDUP_REMOVED lines=9> */
[----:B------:R-:W4:Y:S01]  /*8610*/  LDCU.64 UR6, c[0x4][0x78] ;  /* 0x01000f00ff0677ac */ /* 0x000f220008000a00 */
[----:B------:R-:W1:Y:S01]  /*8620*/  LDC.64 R2, c[0x4][R3] ;  /* 0x0100000003027b82 */ /* 0x000e620000000a00 */
[----:B------:R-:W5:Y:S01]  /*8630*/  LDCU.64 UR4, c[0x4][0x10] ;  /* 0x01000200ff0477ac */ /* 0x000f620008000a00 */
[----:B---3--:R-:W-:Y:S01]  /*8640*/  MOV R5, UR9 ;  /* 0x0000000900057c02 */ /* 0x008fe20008000f00 */
[----:B------:R-:W-:Y:S01]  /*8650*/  IMAD.U32 R4, RZ, RZ, UR8 ;  /* 0x00000008ff047e24 */ /* 0x000fe2000f8e00ff */
[----:B----4-:R-:W-:Y:S01]  /*8660*/  MOV R7, UR7 ;  /* 0x0000000700077c02 */ /* 0x010fe20008000f00 */
[----:B------:R-:W-:Y:S01]  /*8670*/  IMAD.U32 R6, RZ, RZ, UR6 ;  /* 0x00000006ff067e24 */ /* 0x000fe2000f8e00ff */
[----:B-----5:R-:W-:Y:S01]  /*8680*/  MOV R11, UR5 ;  /* 0x00000005000b7c02 */ /* 0x020fe20008000f00 */
[----:B------:R-:W-:Y:S02]  /*8690*/  IMAD.U32 R10, RZ, RZ, UR4 ;  /* 0x00000004ff0a7e24 */ /* 0x000fe4000f8e00ff */
[----:B------:R-:W-:Y:S07]  /*86a0*/  LEPC R20, `(.L_x_133) ;  /* 0x000000001014794e */ /* 0x000fee0000000000 */
[----:B-12---:R-:W-:Y:S05]  /*86b0*/  CALL.ABS.NOINC R2 ;  /* 0x0000000002007343 */ /* 0x006fea0003c00000 */
.L_x_133:
        /* <DEDUP_REMOVED lines=12> */
[----:B---3--:R-:W-:Y:S02]  /*8780*/  LEA R62, R46, UR43, 0x3 ;  /* 0x0000002b2e3e7c11 */ /* 0x008fe4000f8e18ff */
[----:B------:R-:W1:Y:S02]  /*8790*/  LDTM.x32 R4, tmem[UR4+0x40] ;  /* 0x00004004000479ee */ /* 0x000e6400082c0000 */
        /* <DEDUP_REMOVED lines=138> */
.L_x_135:
[----:B------:R-:W-:Y:S05]  /*9040*/  BSYNC.RECONVERGENT B0 ;  /* 0x0000000000007941 */ /* 0x000fea0003800200 */
.L_x_134:
        /* <DEDUP_REMOVED lines=21> */
.L_x_139:
[----:B------:R-:W-:Y:S05]  /*91a0*/  BSYNC B0 ;  /* 0x0000000000007941 */ /* 0x000fea0003800000 */
.L_x_138:
[----:B------:R-:W-:Y:S11]  /*91b0*/  ISETP.NE.AND P0, PT, R60, RZ, PT ;  /* 0x000000ff3c00720c */ /* 0x000ff60003f05270 */
[----:B------:R-:W-:Y:S02]  /*91c0*/  @!UPT UIADD3 URZ, UPT, UPT, URZ, URZ, URZ ;  /* 0x000000fffffff290 */ /* 0x000fe4000fffe0ff */
[----:B------:R4:W1:Y:S04]  /*91d0*/  @P0 LDS.128 R48, [R3] ;  /* 0x0000000003300984 */ /* 0x0008680000000c00 */
[----:B------:R4:W1:Y:S04]  /*91e0*/  @P0 LDS.128 R56, [R2+0x10] ;  /* 0x0000100002380984 */ /* 0x0008680000000c00 */
[----:B------:R4:W1:Y:S04]  /*91f0*/  @P0 LDS.128 R64, [R0+0x20] ;  /* 0x0000200000400984 */ /* 0x0008680000000c00 */
[----:B------:R4:W1:Y:S02]  /*9200*/  @P0 LDS.128 R72, [R46+0x30] ;  /* 0x000030002e480984 */ /* 0x0008640000000c00 */
.L_x_137:
[----:B------:R-:W-:Y:S05]  /*9210*/  BSYNC B1 ;  /* 0x0000000000017941 */ /* 0x000fea0003800000 */
.L_x_136:
        /* <DEDUP_REMOVED lines=21> */
.L_x_141:
[----:B------:R-:W-:Y:S01]  /*9370*/  ISETP.NE.AND P0, PT, R95, RZ, PT ;  /* 0x000000ff5f00720c */ /* 0x000fe20003f05270 */
[----:B------:R-:W-:Y:S05]  /*9380*/  WARPSYNC.ALL ;  /* 0x0000000000007948 */ /* 0x000fea0003800000 */
[----:B------:R-:W-:Y:S01]  /*9390*/  R2UR UR4, R39 ;  /* 0x00000000270472ca */ /* 0x000fe200000e0000 */
[--C-:B-1----:R-:W-:Y:S01]  /*93a0*/  HADD2.F32 R40, -RZ, R48.reuse.H0_H0 ;  /* 0x20000030ff287230 */ /* 0x102fe20000004100 */
[----:B------:R-:W-:Y:S01]  /*93b0*/  IADD3 R99, PT, PT, R99, 0xc0, RZ ;  /* 0x000000c063637810 */ /* 0x000fe20007ffe0ff */
[----:B------:R-:W-:Y:S01]  /*93c0*/  HADD2.F32 R42, -RZ, R48.H1_H1 ;  /* 0x30000030ff2a7230 */ /* 0x000fe20000004100 */
[----:B------:R-:W-:Y:S01]  /*93d0*/  BSSY.RECONVERGENT B0, `(.L_x_142) ;  /* 0x000008e000007945 */ /* 0x000fe20003800200 */
[--C-:B------:R-:W-:Y:S01]  /*93e0*/  HADD2.F32 R43, -RZ, R49.reuse.H0_H0 ;  /* 0x20000031ff2b7230 */ /* 0x100fe20000004100 */
[----:B------:R-:W-:Y:S01]  /*93f0*/  LOP3.LUT R99, R99, 0xfefffff8, RZ, 0xc0, !PT ;  /* 0xfefffff863637812 */ /* 0x000fe200078ec0ff */
[----:B------:R-:W-:Y:S02]  /*9400*/  HADD2.F32 R44, -RZ, R49.H1_H1 ;  /* 0x30000031ff2c7230 */ /* 0x000fe40000004100 */
[--C-:B------:R-:W-:Y:S02]  /*9410*/  HADD2.F32 R45, -RZ, R50.reuse.H0_H0 ;  /* 0x20000032ff2d7230 */ /* 0x100fe40000004100 */
[----:B------:R-:W-:Y:S02]  /*9420*/  HADD2.F32 R46, -RZ, R50.H1_H1 ;  /* 0x30000032ff2e7230 */ /* 0x000fe40000004100 */
[----:B---3--:R-:W1:Y:S01]  /*9430*/  LDTM.x32 R4, tmem[UR4+0x60] ;  /* 0x00006004000479ee */ /* 0x008e6200082c0000 */
[----:B------:R-:W-:Y:S01]  /*9440*/  NOP ;  /* 0x0000000000007918 */ /* 0x000fe20000000000 */
[----:B-1----:R1:W-:Y:S01]  /*9450*/  SYNCS.ARRIVE.TRANS64.RED.A1T0 RZ, [R99+URZ], RZ ;  /* 0x000000ff63ff79a7 */ /* 0x0023e200081004ff */
[--C-:B------:R-:W-:Y:S02]  /*9460*/  HADD2.F32 R47, -RZ, R51.reuse.H0_H0 ;  /* 0x20000033ff2f7230 */ /* 0x100fe40000004100 */
[----:B------:R-:W-:Y:S02]  /*9470*/  HADD2.F32 R48, -RZ, R51.H1_H1 ;  /* 0x30000033ff307230 */ /* 0x000fe40000004100 */
        /* <DEDUP_REMOVED lines=9> */
[C---:B------:R-:W-:Y:S01]  /*9510*/  FMUL R4, R38.reuse, R4 ;  /* 0x0000000426047220 */ /* 0x040fe20000400000 */
[C---:B------:R-:W-:Y:S01]  /*9520*/  FMUL R5, R38.reuse, R5 ;  /* 0x0000000526057220 */ /* 0x040fe20000400000 */
[C---:B------:R-:W-:Y:S01]  /*9530*/  FMUL R6, R38.reuse, R6 ;  /* 0x0000000626067220 */ /* 0x040fe20000400000 */
[C---:B------:R-:W-:Y:S01]  /*9540*/  FMUL R7, R38.reuse, R7 ;  /* 0x0000000726077220 */ /* 0x040fe20000400000 */
[C---:B------:R-:W-:Y:S01]  /*9550*/  FFMA R4, R41.reuse, R40, R4 ;  /* 0x0000002829047223 */ /* 0x040fe20000000004 */
[C---:B------:R-:W-:Y:S01]  /*9560*/  FFMA R5, R41.reuse, R42, R5 ;  /* 0x0000002a29057223 */ /* 0x040fe20000000005 */
[C---:B------:R-:W-:Y:S01]  /*9570*/  FFMA R6, R41.reuse, R43, R6 ;  /* 0x0000002b29067223 */ /* 0x040fe20000000006 */
[----:B------:R-:W-:Y:S01]  /*9580*/  FFMA R7, R41, R44, R7 ;  /* 0x0000002c29077223 */ /* 0x000fe20000000007 */
[C---:B------:R-:W-:Y:S01]  /*9590*/  FMUL R8, R38.reuse, R8 ;  /* 0x0000000826087220 */ /* 0x040fe20000400000 */
[C---:B------:R-:W-:Y:S01]  /*95a0*/  FMUL R9, R38.reuse, R9 ;  /* 0x0000000926097220 */ /* 0x040fe20000400000 */
[----:B------:R-:W-:Y:S01]  /*95b0*/  F2FP.F16.F32.PACK_AB R100, R5, R4 ;  /* 0x000000040564723e */ /* 0x000fe200000000ff */
[C---:B------:R-:W-:Y:S01]  /*95c0*/  FMUL R10, R38.reuse, R10 ;  /* 0x0000000a260a7220 */ /* 0x040fe20000400000 */
[----:B------:R-:W-:Y:S01]  /*95d0*/  F2FP.F16.F32.PACK_AB R101, R7, R6 ;  /* 0x000000060765723e */ /* 0x000fe200000000ff */
[C---:B------:R-:W-:Y:S01]  /*95e0*/  FFMA R8, R41.reuse, R45, R8 ;  /* 0x0000002d29087223 */ /* 0x040fe20000000008 */
[C---:B------:R-:W-:Y:S01]  /*95f0*/  FFMA R9, R41.reuse, R46, R9 ;  /* 0x0000002e29097223 */ /* 0x040fe20000000009 */
[----:B------:R-:W-:Y:S01]  /*9600*/  FFMA R10, R41, R47, R10 ;  /* 0x0000002f290a7223 */ /* 0x000fe2000000000a */
[C---:B------:R-:W-:Y:S01]  /*9610*/  FMUL R11, R38.reuse, R11 ;  /* 0x0000000b260b7220 */ /* 0x040fe20000400000 */
[C---:B------:R-:W-:Y:S01]  /*9620*/  FMUL R0, R38.reuse, R12 ;  /* 0x0000000c26007220 */ /* 0x040fe20000400000 */
[C---:B------:R-:W-:Y:S01]  /*9630*/  FMUL R2, R38.reuse, R13 ;  /* 0x0000000d26027220 */ /* 0x040fe20000400000 */
[----:B------:R-:W-:Y:S01]  /*9640*/  F2FP.F16.F32.PACK_AB R102, R9, R8 ;  /* 0x000000080966723e */ /* 0x000fe200000000ff */
[C---:B------:R-:W-:Y:S01]  /*9650*/  FFMA R11, R41.reuse, R48, R11 ;  /* 0x00000030290b7223 */ /* 0x040fe2000000000b */
[C---:B------:R-:W-:Y:S01]  /*9660*/  FFMA R0, R41.reuse, R49, R0 ;  /* 0x0000003129007223 */ /* 0x040fe20000000000 */
[C---:B------:R-:W-:Y:S01]  /*9670*/  FFMA R2, R41.reuse, R51, R2 ;  /* 0x0000003329027223 */ /* 0x040fe20000000002 */
[C---:B------:R-:W-:Y:S01]  /*9680*/  FMUL R3, R38.reuse, R14 ;  /* 0x0000000e26037220 */ /* 0x040fe20000400000 */
[C---:B------:R-:W-:Y:S01]  /*9690*/  FMUL R15, R38.reuse, R15 ;  /* 0x0000000f260f7220 */ /* 0x040fe20000400000 */
[C---:B------:R-:W-:Y:S01]  /*96a0*/  FMUL R12, R38.reuse, R16 ;  /* 0x00000010260c7220 */ /* 0x040fe20000400000 */
[C---:B------:R-:W-:Y:S01]  /*96b0*/  FMUL R13, R38.reuse, R17 ;  /* 0x00000011260d7220 */ /* 0x040fe20000400000 */
[C---:B------:R-:W-:Y:S01]  /*96c0*/  FFMA R3, R41.reuse, R50, R3 ;  /* 0x0000003229037223 */ /* 0x040fe20000000003 */
[C---:B------:R-:W-:Y:S01]  /*96d0*/  FMUL R14, R38.reuse, R18 ;  /* 0x00000012260e7220 */ /* 0x040fe20000400000 */
[----:B------:R-:W-:Y:S01]  /*96e0*/  FFMA R15, R41, R52, R15 ;  /* 0x00000034290f7223 */ /* 0x000fe2000000000f */
[C---:B------:R-:W-:Y:S01]  /*96f0*/  FMUL R19, R38.reuse, R19 ;  /* 0x0000001326137220 */ /* 0x040fe20000400000 */
[----:B------:R-:W-:Y:S01]  /*9700*/  F2FP.F16.F32.PACK_AB R103, R11, R10 ;  /* 0x0000000a0b67723e */ /* 0x000fe200000000ff */
[C---:B------:R-:W-:Y:S01]  /*9710*/  FFMA R12, R41.reuse, R53, R12 ;  /* 0x00000035290c7223 */ /* 0x040fe2000000000c */
[----:B------:R-:W-:Y:S02]  /*9720*/  HADD2.F32 R58, -RZ, R64.H1_H1 ;  /* 0x30000040ff3a7230 */ /* 0x000fe40000004100 */
[C---:B------:R-:W-:Y:S01]  /*9730*/  FMUL R16, R38.reuse, R20 ;  /* 0x0000001426107220 */ /* 0x040fe20000400000 */
[C---:B------:R-:W-:Y:S01]  /*9740*/  FFMA R13, R41.reuse, R54, R13 ;  /* 0x00000036290d7223 */ /* 0x040fe2000000000d */
[----:B------:R1:W-:Y:S01]  /*9750*/  STS.128 [R93+0x6000], R100 ;  /* 0x006000645d007388 */ /* 0x0003e20000000c00 */
[--C-:B------:R-:W-:Y:S02]  /*9760*/  HADD2.F32 R59, -RZ, R65.reuse.H0_H0 ;  /* 0x20000041ff3b7230 */ /* 0x100fe40000004100 */
[C---:B------:R-:W-:Y:S01]  /*9770*/  FMUL R17, R38.reuse, R21 ;  /* 0x0000001526117220 */ /* 0x040fe20000400000 */
[C---:B------:R-:W-:Y:S01]  /*9780*/  FFMA R14, R41.reuse, R55, R14 ;  /* 0x00000037290e7223 */ /* 0x040fe2000000000e */
[----:B------:R-:W-:Y:S02]  /*9790*/  HADD2.F32 R60, -RZ, R65.H1_H1 ;  /* 0x30000041ff3c7230 */ /* 0x000fe40000004100 */
[C---:B------:R-:W-:Y:S01]  /*97a0*/  FMUL R18, R38.reuse, R22 ;  /* 0x0000001626127220 */ /* 0x040fe20000400000 */
[C---:B------:R-:W-:Y:S01]  /*97b0*/  FFMA R19, R41.reuse, R56, R19 ;  /* 0x0000003829137223 */ /* 0x040fe20000000013 */
        /* <DEDUP_REMOVED lines=13> */
[----:B------:R-:W-:Y:S01]  /*9890*/  FMUL R27, R38, R27 ;  /* 0x0000001b261b7220 */ /* 0x000fe20000400000 */
[----:B------:R-:W-:Y:S01]  /*98a0*/  F2FP.F16.F32.PACK_AB R104, R2, R0 ;  /* 0x000000000268723e */ /* 0x000fe200000000ff */
[----:B------:R-:W-:Y:S01]  /*98b0*/  FFMA R20, R41, R61, R20 ;  /* 0x0000003d29147223 */ /* 0x000fe20000000014 */
[----:B------:R-:W-:Y:S01]  /*98c0*/  F2FP.F16.F32.PACK_AB R105, R15, R3 ;  /* 0x000000030f69723e */ /* 0x000fe200000000ff */
[----:B------:R-:W-:Y:S01]  /*98d0*/  HADD2.F32 R66, -RZ, R72.H1_H1 ;  /* 0x30000048ff427230 */ /* 0x000fe20000004100 */
[----:B------:R-:W-:Y:S01]  /*98e0*/  F2FP.F16.F32.PACK_AB R106, R13, R12 ;  /* 0x0000000c0d6a723e */ /* 0x000fe200000000ff */
[C---:B------:R-:W-:Y:S01]  /*98f0*/  FMUL R24, R38.reuse, R28 ;  /* 0x0000001c26187220 */ /* 0x040fe20000400000 */
[----:B------:R-:W-:Y:S01]  /*9900*/  F2FP.F16.F32.PACK_AB R107, R19, R14 ;  /* 0x0000000e136b723e */ /* 0x000fe200000000ff */
[C---:B------:R-:W-:Y:S01]  /*9910*/  FFMA R21, R41.reuse, R62, R21 ;  /* 0x0000003e29157223 */ /* 0x040fe20000000015 */
[--C-:B------:R-:W-:Y:S02]  /*9920*/  HADD2.F32 R67, -RZ, R73.reuse.H0_H0 ;  /* 0x20000049ff437230 */ /* 0x100fe40000004100 */
[C---:B------:R-:W-:Y:S01]  /*9930*/  FMUL R25, R38.reuse, R29 ;  /* 0x0000001d26197220 */ /* 0x040fe20000400000 */
[C---:B------:R-:W-:Y:S01]  /*9940*/  FFMA R22, R41.reuse, R63, R22 ;  /* 0x0000003f29167223 */ /* 0x040fe20000000016 */
[----:B------:R1:W-:Y:S01]  /*9950*/  STS.128 [R92+0x6010], R104 ;  /* 0x006010685c007388 */ /* 0x0003e20000000c00 */
        /* <DEDUP_REMOVED lines=53> */
.L_x_143:
[----:B------:R-:W-:Y:S05]  /*9cb0*/  BSYNC.RECONVERGENT B0 ;  /* 0x0000000000007941 */ /* 0x000fea0003800200 */
.L_x_142:
[----:B------:R-:W-:Y:S01]  /*9cc0*/  BAR.SYNC.DEFER_BLOCKING 0x1, 0x80 ;  /* 0x0042000000007b1d */ /* 0x000fe20000010000 */
[----:B------:R-:W-:Y:S01]  /*9cd0*/  UISETP.NE.AND UP0, UPT, UR52, -0x4, UPT ;  /* 0xfffffffc3400788c */ /* 0x000fe2000bf05270 */
[----:B------:R-:W-:Y:S08]  /*9ce0*/  IADD3 R0, PT, PT, R36, 0x1, RZ ;  /* 0x0000000124007810 */ /* 0x000ff00007ffe0ff */
[----:B------:R-:W-:Y:S05]  /*9cf0*/  BRA.U !UP0, `(.L_x_144) ;  /* 0x0000000108287547 */ /* 0x000fea000b800000 */
[----:B------:R-:W-:Y:S01]  /*9d00*/  ISETP.NE.AND P0, PT, R98, RZ, PT ;  /* 0x000000ff6200720c */ /* 0x000fe20003f05270 */
[----:B------:R-:W-:Y:S01]  /*9d10*/  IMAD.U32 R3, RZ, RZ, UR46 ;  /* 0x0000002eff037e24 */ /* 0x000fe2000f8e00ff */
[----:B------:R-:W-:Y:S01]  /*9d20*/  UIADD3 UR4, UPT, UPT, UR46, 0x1, URZ ;  /* 0x000000012e047890 */ /* 0x000fe2000fffe0ff */
[----:B------:R-:W-:Y:S03]  /*9d30*/  IMAD.U32 R2, RZ, RZ, UR47 ;  /* 0x0000002fff027e24 */ /* 0x000fe6000f8e00ff */
[----:B------:R-:W-:Y:S04]  /*9d40*/  UISETP.NE.AND UP0, UPT, UR4, 0x4, UPT ;  /* 0x000000040400788c */ /* 0x000fe8000bf05270 */
[----:B------:R-:W-:Y:S03]  /*9d50*/  USEL UR46, UR4, URZ, UP0 ;  /* 0x000000ff042e7287 */ /* 0x000fe60008000000 */
[----:B------:R-:W-:Y:S05]  /*9d60*/  @P0 LEA R3, R3, UR43, 0x3 ;  /* 0x0000002b03030c11 */ /* 0x000fea000f8e18ff */
[----:B------:R-:W-:Y:S05]  /*9d70*/  @P0 VIADD R3, R3, 0x50 ;  /* 0x0000005003030836 */ /* 0x000fea0000000000 */
[----:B------:R-:W-:Y:S04]  /*9d80*/  @P0 PRMT R2, R2, 0x654, R3 ;  /* 0x0000065402020816 */ /* 0x000fe80000000003 */
[----:B------:R3:W-:Y:S03]  /*9d90*/  @P0 SYNCS.ARRIVE.TRANS64.RED.A1T0 RZ, [R2+URZ], RZ ;  /* 0x000000ff02ff09a7 */ /* 0x0007e600081004ff */
.L_x_144:
[----:B------:R-:W-:Y:S01]  /*9da0*/  R2UR UR4, R82 ;  /* 0x00000000520472ca */ /* 0x000fe200000e0000 */
[----:B------:R-:W-:Y:S01]  /*9db0*/  UISETP.NE.AND UP0, UPT, UR62, URZ, UPT ;  /* 0x000000ff3e00728c */ /* 0x000fe2000bf05270 */
[----:B------:R-:W-:Y:S01]  /*9dc0*/  ISETP.NE.AND P0, PT, R86, 0x2, PT ;  /* 0x000000025600780c */ /* 0x000fe20003f05270 */
[----:B------:R-:W-:Y:S01]  /*9dd0*/  UIADD3 UR24, UPT, UPT, UR37, UR63, URZ ;  /* 0x0000003f25187290 */ /* 0x000fe2000fffe0ff */
[----:B------:R-:W-:Y:S01]  /*9de0*/  ISETP.NE.AND P1, PT, R0, 0x4, PT ;  /* 0x000000040000780c */ /* 0x000fe20003f25270 */
[----:B------:R-:W-:Y:S01]  /*9df0*/  UIADD3 UR52, UPT, UPT, UR52, 0x4, URZ ;  /* 0x0000000434347890 */ /* 0x000fe2000fffe0ff */
[----:B------:R-:W-:Y:S01]  /*9e00*/  SEL R3, RZ, 0x1, P0 ;  /* 0x00000001ff037807 */ /* 0x000fe20000000000 */
[----:B------:R-:W-:Y:S01]  /*9e10*/  UMOV UR36, UR61 ;  /* 0x0000003d00247c82 */ /* 0x000fe20008000000 */
[----:B---3--:R-:W-:Y:S02]  /*9e20*/  SEL R2, RZ, 0x1, P1 ;  /* 0x00000001ff027807 */ /* 0x008fe40000800000 */
[----:B------:R-:W-:Y:S02]  /*9e30*/  LOP3.LUT R88, R88, R3, RZ, 0x3c, !PT ;  /* 0x0000000358587212 */ /* 0x000fe400078e3cff */
[----:B------:R-:W-:Y:S01]  /*9e40*/  LOP3.LUT R89, R89, R2, RZ, 0x3c, !PT ;  /* 0x0000000259597212 */ /* 0x000fe200078e3cff */
[----:B------:R-:W-:Y:S01]  /*9e50*/  UIADD3 UR20, UPT, UPT, UR38, UR4, URZ ;  /* 0x0000000426147290 */ /* 0x000fe2000fffe0ff */
[----:B------:R-:W-:Y:S02]  /*9e60*/  SEL R86, R86, RZ, P0 ;  /* 0x000000ff56567207 */ /* 0x000fe40000000000 */
[----:B------:R-:W-:Y:S01]  /*9e70*/  SEL R36, R0, RZ, P1 ;  /* 0x000000ff00247207 */ /* 0x000fe20000800000 */
[----:B------:R-:W-:Y:S08]  /*9e80*/  BRA.U UP0, `(.L_x_145) ;  /* 0xffffffbd00907547 */ /* 0x000ff0000b83ffff */
[----:B------:R-:W-:-:S13]  /*9e90*/  R2UR UR4, R83 ;  /* 0x00000000530472ca */ /* 0x000fda00000e0000 */
[----:B------:R-:W-:-:S09]  /*9ea0*/  UISETP.NE.AND UP0, UPT, UR4, URZ, UPT ;  /* 0x000000ff0400728c */ /* 0x000fd2000bf05270 */
[----:B------:R-:W-:Y:S05]  /*9eb0*/  BRA.U !UP0, `(.L_x_146) ;  /* 0x0000000108487547 */ /* 0x000fea000b800000 */
[----:B------:R-:W3:Y:S02]  /*9ec0*/  LDCU.64 UR4, c[0x0][0x890] ;  /* 0x00011200ff0477ac */ /* 0x000ee40008000a00 */
[----:B---3--:R-:W-:-:S04]  /*9ed0*/  UISETP.NE.U32.AND UP0, UPT, UR4, URZ, UPT ;  /* 0x000000ff0400728c */ /* 0x008fc8000bf05070 */
[----:B------:R-:W-:-:S09]  /*9ee0*/  UISETP.NE.AND.EX UP0, UPT, UR5, URZ, UPT, UP0 ;  /* 0x000000ff0500728c */ /* 0x000fd2000bf05300 */
[----:B------:R-:W-:Y:S05]  /*9ef0*/  BRA.U UP0, `(.L_x_147) ;  /* 0x00000001000c7547 */ /* 0x000fea000b800000 */
[----:B------:R-:W-:-:S13]  /*9f00*/  FSETP.NEU.AND P0, PT, R41, RZ, PT ;  /* 0x000000ff2900720b */ /* 0x000fda0003f0d000 */
[----:B------:R-:W-:Y:S05]  /*9f10*/  @!P0 EXIT ;  /* 0x000000000000894d */ /* 0x000fea0003800000 */
[----:B------:R-:W-:Y:S05]  /*9f20*/  BRA `(.L_x_146) ;  /* 0x00000000002c7947 */ /* 0x000fea0003800000 */
.L_x_147:
[----:B------:R-:W-:Y:S01]  /*9f30*/  ISETP.NE.AND P0, PT, R85, RZ, PT ;  /* 0x000000ff5500720c */ /* 0x000fe20003f05270 */
[----:B------:R-:W-:-:S12]  /*9f40*/  BSSY.RECONVERGENT B0, `(.L_x_146) ;  /* 0x0000009000007945 */ /* 0x000fd80003800200 */
[----:B------:R-:W-:Y:S05]  /*9f50*/  @P0 BRA `(.L_x_148) ;  /* 0x0000000000140947 */ /* 0x000fea0003800000 */
[----:B------:R-:W3:Y:S02]  /*9f60*/  LDCU.64 UR4, c[0x0][0x888] ;  /* 0x00011100ff0477ac */ /* 0x000ee40008000a00 */
[----:B---3--:R-:W-:-:S04]  /*9f70*/  ISETP.NE.U32.AND P0, PT, RZ, UR4, PT ;  /* 0x00000004ff007c0c */ /* 0x008fc8000bf05070 */
[----:B------:R-:W-:-:S13]  /*9f80*/  ISETP.NE.AND.EX P0, PT, RZ, UR5, PT, P0 ;  /* 0x00000005ff007c0c */ /* 0x000fda000bf05300 */
[----:B------:R-:W-:Y:S05]  /*9f90*/  @!P0 EXIT ;  /* 0x000000000000894d */ /* 0x000fea0003800000 */
[----:B------:R-:W-:Y:S05]  /*9fa0*/  BRA `(.L_x_149) ;  /* 0x0000000000087947 */ /* 0x000fea0003800000 */
.L_x_148:
[----:B------:R-:W-:-:S13]  /*9fb0*/  FSETP.NEU.AND P0, PT, R41, RZ, PT ;  /* 0x000000ff2900720b */ /* 0x000fda0003f0d000 */
[----:B------:R-:W-:Y:S05]  /*9fc0*/  @!P0 EXIT ;  /* 0x000000000000894d */ /* 0x000fea0003800000 */
.L_x_149:
[----:B------:R-:W-:Y:S05]  /*9fd0*/  BSYNC.RECONVERGENT B0 ;  /* 0x0000000000007941 */ /* 0x000fea0003800200 */
.L_x_146:
[----:B------:R-:W-:Y:S01]  /*9fe0*/  ULEA UR4, UR46, UR43, 0x3 ;  /* 0x0000002b2e047291 */ /* 0x000fe2000f8e18ff */
[----:B------:R-:W-:-:S04]  /*9ff0*/  DEPBAR.LE SB0, 0x0 ;  /* 0x000080000000791a */ /* 0x000fc80000000000 */
[----:B------:R-:W-:-:S04]  /*a000*/  UIADD3 UR4, UPT, UPT, UR4, 0x50, URZ ;  /* 0x0000005004047890 */ /* 0x000fc8000fffe0ff */
[----:B------:R-:W-:-:S09]  /*a010*/  UPRMT UR4, UR47, 0x654, UR4 ;  /* 0x000006542f047896 */ /* 0x000fd20008000004 */
[----:B------:R-:W-:Y:S01]  /*a020*/  SYNCS.ARRIVE.TRANS64.RED.A1T0 RZ, [UR4], RZ ;  /* 0x000000ffffff79a7 */ /* 0x000fe20008100404 */
[----:B------:R-:W-:Y:S05]  /*a030*/  EXIT ;  /* 0x000000000000794d */ /* 0x000fea0003800000 */
.L_x_24:
[----:B--2---:R2:W3:Y:S02]  /*a040*/  SYNCS.PHASECHK.TRANS64.TRYWAIT P0, [R3+URZ+0xf0], R2 ;  /* 0x0000f002030075a7 */ /* 0x0044e400080011ff */
[----:B---3--:R-:W-:Y:S05]  /*a050*/  @!P0 NANOSLEEP.SYNCS 0x989680 ;  /* 0x009896800000895d */ /* 0x008fea0003900000 */
[----:B------:R-:W3:Y:S02]  /*a060*/  @!P0 SYNCS.PHASECHK.TRANS64 P0, [R3+URZ+0xf0], R2 ;  /* 0x0000f002030085a7 */ /* 0x000ee400080010ff */
[----:B---3--:R-:W-:Y:S05]  /*a070*/  @!P0 BRA `(.L_x_24) ;  /* 0xfffffffc00f08947 */ /* 0x008fea000383ffff */
[----:B------:R-:W-:Y:S05]  /*a080*/  BRA `(.L_x_150) ;  /* 0xffffff7800687947 */ /* 0x000fea000383ffff */
.L_x_27:
[----:B-1----:R-:W-:-:S07]  /*a090*/  MOV R0, UR33 ;  /* 0x0000002100007c02 */ /* 0x002fce0008000f00 */
.L_x_151:
[----:B-1----:R1:W2:Y:S02]  /*a0a0*/  SYNCS.PHASECHK.TRANS64.TRYWAIT P0, [R0+URZ+0x18], R3 ;  /* 0x00001803000075a7 */ /* 0x0022a400080011ff */
[----:B--2---:R-:W-:Y:S05]  /*a0b0*/  @!P0 NANOSLEEP.SYNCS 0x989680 ;  /* 0x009896800000895d */ /* 0x004fea0003900000 */
[----:B------:R-:W2:Y:S02]  /*a0c0*/  @!P0 SYNCS.PHASECHK.TRANS64 P0, [R0+URZ+0x18], R3 ;  /* 0x00001803000085a7 */ /* 0x000ea400080010ff */
[----:B--2---:R-:W-:Y:S05]  /*a0d0*/  @!P0 BRA `(.L_x_151) ;  /* 0xfffffffc00f08947 */ /* 0x004fea000383ffff */
[----:B------:R-:W-:Y:S05]  /*a0e0*/  BRA `(.L_x_26) ;  /* 0xffffff7800c07947 */ /* 0x000fea000383ffff */
.L_x_34:
[----:B-1----:R-:W-:-:S07]  /*a0f0*/  MOV R0, UR7 ;  /* 0x0000000700007c02 */ /* 0x002fce0008000f00 */
.L_x_152:
[----:B-1----:R1:W2:Y:S02]  /*a100*/  SYNCS.PHASECHK.TRANS64.TRYWAIT P0, [R0+URZ+0x18], R3 ;  /* 0x00001803000075a7 */ /* 0x0022a400080011ff */
[----:B--2---:R-:W-:Y:S05]  /*a110*/  @!P0 NANOSLEEP.SYNCS 0x989680 ;  /* 0x009896800000895d */ /* 0x004fea0003900000 */
[----:B------:R-:W2:Y:S02]  /*a120*/  @!P0 SYNCS.PHASECHK.TRANS64 P0, [R0+URZ+0x18], R3 ;  /* 0x00001803000085a7 */ /* 0x000ea400080010ff */
[----:B--2---:R-:W-:Y:S05]  /*a130*/  @!P0 BRA `(.L_x_152) ;  /* 0xfffffffc00f08947 */ /* 0x004fea000383ffff */
[----:B------:R-:W-:Y:S05]  /*a140*/  BRA `(.L_x_33) ;  /* 0xffffff7c00b47947 */ /* 0x000fea000383ffff */
.L_x_41:
[----:B-1----:R1:W2:Y:S02]  /*a150*/  SYNCS.PHASECHK.TRANS64.TRYWAIT P0, [R3+URZ+0x80], R0 ;  /* 0x00008000030075a7 */ /* 0x0022a400080011ff */
[----:B--2---:R-:W-:Y:S05]  /*a160*/  @!P0 NANOSLEEP.SYNCS 0x989680 ;  /* 0x009896800000895d */ /* 0x004fea0003900000 */
[----:B------:R-:W2:Y:S02]  /*a170*/  @!P0 SYNCS.PHASECHK.TRANS64 P0, [R3+URZ+0x80], R0 ;  /* 0x00008000030085a7 */ /* 0x000ea400080010ff */
[----:B--2---:R-:W-:Y:S05]  /*a180*/  @!P0 BRA `(.L_x_41) ;  /* 0xfffffffc00f08947 */ /* 0x004fea000383ffff */
[----:B------:R-:W-:Y:S05]  /*a190*/  BRA `(.L_x_153) ;  /* 0xffffff80009c7947 */ /* 0x000fea000383ffff */
.L_x_45:
[----:B-1----:R-:W-:-:S07]  /*a1a0*/  MOV R0, UR4 ;  /* 0x0000000400007c02 */ /* 0x002fce0008000f00 */
.L_x_154:
[----:B-1----:R1:W2:Y:S02]  /*a1b0*/  SYNCS.PHASECHK.TRANS64.TRYWAIT P0, [R0+URZ], R3 ;  /* 0x00000003000075a7 */ /* 0x0022a400080011ff */
[----:B--2---:R-:W-:Y:S05]  /*a1c0*/  @!P0 NANOSLEEP.SYNCS 0x989680 ;  /* 0x009896800000895d */ /* 0x004fea0003900000 */
[----:B------:R-:W2:Y:S02]  /*a1d0*/  @!P0 SYNCS.PHASECHK.TRANS64 P0, [R0+URZ], R3 ;  /* 0x00000003000085a7 */ /* 0x000ea400080010ff */
[----:B--2---:R-:W-:Y:S05]  /*a1e0*/  @!P0 BRA `(.L_x_154) ;  /* 0xfffffffc00f08947 */ /* 0x004fea000383ffff */
[----:B------:R-:W-:Y:S05]  /*a1f0*/  BRA `(.L_x_155) ;  /* 0xffffff8800447947 */ /* 0x000fea000383ffff */
.L_x_46:
[----:B------:R-:W-:-:S07]  /*a200*/  MOV R0, UR5 ;  /* 0x0000000500007c02 */ /* 0x000fce0008000f00 */
.L_x_156:
[----:B-1----:R1:W2:Y:S02]  /*a210*/  SYNCS.PHASECHK.TRANS64.TRYWAIT P0, [R0+URZ], R3 ;  /* 0x00000003000075a7 */ /* 0x0022a400080011ff */
[----:B--2---:R-:W-:Y:S05]  /*a220*/  @!P0 NANOSLEEP.SYNCS 0x989680 ;  /* 0x009896800000895d */ /* 0x004fea0003900000 */
[----:B------:R-:W2:Y:S02]  /*a230*/  @!P0 SYNCS.PHASECHK.TRANS64 P0, [R0+URZ], R3 ;  /* 0x00000003000085a7 */ /* 0x000ea400080010ff */
[----:B--2---:R-:W-:Y:S05]  /*a240*/  @!P0 BRA `(.L_x_156) ;  /* 0xfffffffc00f08947 */ /* 0x004fea000383ffff */
[----:B------:R-:W-:Y:S05]  /*a250*/  BRA `(.L_x_157) ;  /* 0xffffff8800507947 */ /* 0x000fea000383ffff */
.L_x_49:
[----:B-1----:R1:W2:Y:S02]  /*a260*/  SYNCS.PHASECHK.TRANS64.TRYWAIT P0, [R2+URZ+0xe0], R5 ;  /* 0x0000e005020075a7 */ /* 0x0022a400080011ff */
[----:B--2---:R-:W-:Y:S05]  /*a270*/  @!P0 NANOSLEEP.SYNCS 0x989680 ;  /* 0x009896800000895d */ /* 0x004fea0003900000 */
[----:B------:R-:W2:Y:S02]  /*a280*/  @!P0 SYNCS.PHASECHK.TRANS64 P0, [R2+URZ+0xe0], R5 ;  /* 0x0000e005020085a7 */ /* 0x000ea400080010ff */
[----:B--2---:R-:W-:Y:S05]  /*a290*/  @!P0 BRA `(.L_x_49) ;  /* 0xfffffffc00f08947 */ /* 0x004fea000383ffff */
[----:B------:R-:W-:Y:S05]  /*a2a0*/  BRA `(.L_x_158) ;  /* 0xffffff8800ac7947 */ /* 0x000fea000383ffff */
.L_x_50:
[----:B------:R-:W-:-:S07]  /*a2b0*/  MOV R2, UR4 ;  /* 0x0000000400027c02 */ /* 0x000fce0008000f00 */
.L_x_159:
[----:B-1----:R1:W2:Y:S02]  /*a2c0*/  SYNCS.PHASECHK.TRANS64.TRYWAIT P0, [R2+URZ+0x90], R5 ;  /* 0x00009005020075a7 */ /* 0x0022a400080011ff */
[----:B--2---:R-:W-:Y:S05]  /*a2d0*/  @!P0 NANOSLEEP.SYNCS 0x989680 ;  /* 0x009896800000895d */ /* 0x004fea0003900000 */
[----:B------:R-:W2:Y:S02]  /*a2e0*/  @!P0 SYNCS.PHASECHK.TRANS64 P0, [R2+URZ+0x90], R5 ;  /* 0x00009005020085a7 */ /* 0x000ea400080010ff */
[----:B--2---:R-:W-:Y:S05]  /*a2f0*/  @!P0 BRA `(.L_x_159) ;  /* 0xfffffffc00f08947 */ /* 0x004fea000383ffff */
[----:B------:R-:W-:Y:S05]  /*a300*/  BRA `(.L_x_160) ;  /* 0xffffff8800bc7947 */ /* 0x000fea000383ffff */
.L_x_51:
[----:B-1----:R1:W2:Y:S02]  /*a310*/  SYNCS.PHASECHK.TRANS64.TRYWAIT P1, [R2+URZ+0x80], R5 ;  /* 0x00008005020075a7 */ /* 0x0022a400080211ff */
[----:B--2---:R-:W-:Y:S05]  /*a320*/  @!P1 NANOSLEEP.SYNCS 0x989680 ;  /* 0x009896800000995d */ /* 0x004fea0003900000 */
[----:B------:R-:W2:Y:S02]  /*a330*/  @!P1 SYNCS.PHASECHK.TRANS64 P1, [R2+URZ+0x80], R5 ;  /* 0x00008005020095a7 */ /* 0x000ea400080210ff */
[----:B--2---:R-:W-:Y:S05]  /*a340*/  @!P1 BRA `(.L_x_51) ;  /* 0xfffffffc00f09947 */ /* 0x004fea000383ffff */
[----:B------:R-:W-:Y:S05]  /*a350*/  BRA `(.L_x_161) ;  /* 0xffffff8800ec7947 */ /* 0x000fea000383ffff */
.L_x_54:
[----:B------:R-:W-:-:S07]  /*a360*/  MOV R0, UR4 ;  /* 0x0000000400007c02 */ /* 0x000fce0008000f00 */
.L_x_162:
[----:B-1----:R1:W2:Y:S02]  /*a370*/  SYNCS.PHASECHK.TRANS64.TRYWAIT P0, [R0+URZ+0x90], R3 ;  /* 0x00009003000075a7 */ /* 0x0022a400080011ff */
[----:B--2---:R-:W-:Y:S05]  /*a380*/  @!P0 NANOSLEEP.SYNCS 0x989680 ;  /* 0x009896800000895d */ /* 0x004fea0003900000 */
[----:B------:R-:W2:Y:S02]  /*a390*/  @!P0 SYNCS.PHASECHK.TRANS64 P0, [R0+URZ+0x90], R3 ;  /* 0x00009003000085a7 */ /* 0x000ea400080010ff */
[----:B--2---:R-:W-:Y:S05]  /*a3a0*/  @!P0 BRA `(.L_x_162) ;  /* 0xfffffffc00f08947 */ /* 0x004fea000383ffff */
[----:B------:R-:W-:Y:S05]  /*a3b0*/  BRA `(.L_x_53) ;  /* 0xffffff8c00407947 */ /* 0x000fea000383ffff */
.L_x_63:
[----:B-1----:R-:W-:-:S04]  /*a3c0*/  MOV R0, UR5 ;  /* 0x0000000500007c02 */ /* 0x002fc80008000f00 */
[----:B------:R1:W2:Y:S03]  /*a3d0*/  SYNCS.PHASECHK.TRANS64.TRYWAIT P0, [R0+URZ+0x8], R7 ;  /* 0x00000807000075a7 */ /* 0x0002a600080011ff */
[----:B--2---:R-:W-:Y:S05]  /*a3e0*/  @!P0 NANOSLEEP.SYNCS 0x989680 ;  /* 0x009896800000895d */ /* 0x004fea0003900000 */
[----:B------:R-:W2:Y:S02]  /*a3f0*/  @!P0 SYNCS.PHASECHK.TRANS64 P0, [R0+URZ+0x8], R7 ;  /* 0x00000807000085a7 */ /* 0x000ea400080010ff */
[----:B--2---:R-:W-:Y:S05]  /*a400*/  @!P0 BRA `(.L_x_63) ;  /* 0xfffffffc00ec8947 */ /* 0x004fea000383ffff */
[----:B------:R-:W-:Y:S05]  /*a410*/  BRA `(.L_x_62) ;  /* 0xffffff8c00f47947 */ /* 0x000fea000383ffff */
.L_x_65:
[----:B------:R-:W-:Y:S01]  /*a420*/  BSSY B0, `(.L_x_163) ;  /* 0x0000006000007945 */ /* 0x000fe20003800000 */
[----:B------:R-:W-:-:S07]  /*a430*/  MOV R15, 0xffffffff ;  /* 0xffffffff000f7802 */ /* 0x000fce0000000f00 */
[----:B-1---5:R-:W-:Y:S05]  /*a440*/  WARPSYNC.COLLECTIVE R15, `(.L_x_164) ;  /* 0x000000000f0c7348 */ /* 0x022fea0003c00000 */
[----:B------:R-:W-:Y:S02]  /*a450*/  ELECT P6, UR79, PT ;  /* 0x00000000004f782f */ /* 0x000fe400038c0000 */
[----:B------:R-:W-:Y:S01]  /*a460*/  MOV R14, UR79 ;  /* 0x0000004f000e7c02 */ /* 0x000fe20008000f00 */
[----:B-1---5:R-:W-:Y:S10]  /*a470*/  ENDCOLLECTIVE ;  /* 0x000000000000791b */ /* 0x022ff40003800000 */
.L_x_164:
[----:B------:R-:W-:Y:S05]  /*a480*/  BSYNC B0 ;  /* 0x0000000000007941 */ /* 0x000fea0003800000 */
.L_x_163:
[----:B------:R-:W-:Y:S01]  /*a490*/  PLOP3.LUT P0, PT, P6, PT, PT, 0x80, 0x8 ;  /* 0x000000000008781c */ /* 0x000fe2000370f070 */
[----:B------:R-:W-:-:S12]  /*a4a0*/  BRA `(.L_x_165) ;  /* 0xffffff9000207947 */ /* 0x000fd8000383ffff */
.L_x_67:
[----:B-1----:R-:W-:-:S04]  /*a4b0*/  MOV R0, UR5 ;  /* 0x0000000500007c02 */ /* 0x002fc80008000f00 */
[----:B------:R1:W2:Y:S03]  /*a4c0*/  SYNCS.PHASECHK.TRANS64.TRYWAIT P0, [R0+URZ+0x8], R5 ;  /* 0x00000805000075a7 */ /* 0x0002a600080011ff */
[----:B--2---:R-:W-:Y:S05]  /*a4d0*/  @!P0 NANOSLEEP.SYNCS 0x989680 ;  /* 0x009896800000895d */ /* 0x004fea0003900000 */
[----:B------:R-:W2:Y:S02]  /*a4e0*/  @!P0 SYNCS.PHASECHK.TRANS64 P0, [R0+URZ+0x8], R5 ;  /* 0x00000805000085a7 */ /* 0x000ea400080010ff */
[----:B--2---:R-:W-:Y:S05]  /*a4f0*/  @!P0 BRA `(.L_x_67) ;  /* 0xfffffffc00ec8947 */ /* 0x004fea000383ffff */
[----:B------:R-:W-:Y:S05]  /*a500*/  BRA `(.L_x_66) ;  /* 0xffffff9000247947 */ /* 0x000fea000383ffff */
.L_x_68:
[----:B-1----:R1:W2:Y:S02]  /*a510*/  SYNCS.PHASECHK.TRANS64.TRYWAIT P0, [R0+URZ+0x80], R5 ;  /* 0x00008005000075a7 */ /* 0x0022a400080011ff */
[----:B--2---:R-:W-:Y:S05]  /*a520*/  @!P0 NANOSLEEP.SYNCS 0x989680 ;  /* 0x009896800000895d */ /* 0x004fea0003900000 */
[----:B------:R-:W2:Y:S02]  /*a530*/  @!P0 SYNCS.PHASECHK.TRANS64 P0, [R0+URZ+0x80], R5 ;  /* 0x00008005000085a7 */ /* 0x000ea400080010ff */
[----:B--2---:R-:W-:Y:S05]  /*a540*/  @!P0 BRA `(.L_x_68) ;  /* 0xfffffffc00f08947 */ /* 0x004fea000383ffff */
[----:B------:R-:W-:Y:S05]  /*a550*/  BRA `(.L_x_166) ;  /* 0xffffff9400307947 */ /* 0x000fea000383ffff */
.L_x_70:
[----:B------:R-:W-:-:S07]  /*a560*/  MOV R0, UR46 ;  /* 0x0000002e00007c02 */ /* 0x000fce0008000f00 */
.L_x_167:
[----:B-1----:R1:W2:Y:S02]  /*a570*/  SYNCS.PHASECHK.TRANS64.TRYWAIT P0, [R0+URZ+0xc0], R5 ;  /* 0x0000c005000075a7 */ /* 0x0022a400080011ff */
[----:B--2---:R-:W-:Y:S05]  /*a580*/  @!P0 NANOSLEEP.SYNCS 0x989680 ;  /* 0x009896800000895d */ /* 0x004fea0003900000 */
[----:B------:R-:W2:Y:S02]  /*a590*/  @!P0 SYNCS.PHASECHK.TRANS64 P0, [R0+URZ+0xc0], R5 ;  /* 0x0000c005000085a7 */ /* 0x000ea400080010ff */
[----:B--2---:R-:W-:Y:S05]  /*a5a0*/  @!P0 BRA `(.L_x_167) ;  /* 0xfffffffc00f08947 */ /* 0x004fea000383ffff */
[----:B------:R-:W-:Y:S05]  /*a5b0*/  BRA `(.L_x_168) ;  /* 0xffffff94007c7947 */ /* 0x000fea000383ffff */
.L_x_73:
[----:B------:R-:W-:Y:S07]  /*a5c0*/  MOV R0, UR7 ;  /* 0x0000000700007c02 */ /* 0x000fee0008000f00 */
.L_x_169:
[----:B-1----:R1:W2:Y:S02]  /*a5d0*/  SYNCS.PHASECHK.TRANS64.TRYWAIT P0, [R0+URZ], R5 ;  /* 0x00000005000075a7 */ /* 0x0022a400080011ff */
[----:B--2---:R-:W-:Y:S05]  /*a5e0*/  @!P0 NANOSLEEP.SYNCS 0x989680 ;  /* 0x009896800000895d */ /* 0x004fea0003900000 */
[----:B------:R-:W2:Y:S02]  /*a5f0*/  @!P0 SYNCS.PHASECHK.TRANS64 P0, [R0+URZ], R5 ;  /* 0x00000005000085a7 */ /* 0x000ea400080010ff */
[----:B--2---:R-:W-:Y:S05]  /*a600*/  @!P0 BRA `(.L_x_169) ;  /* 0xfffffffc00f08947 */ /* 0x004fea000383ffff */
[----:B------:R-:W-:Y:S05]  /*a610*/  BRA `(.L_x_72) ;  /* 0xffffff9400907947 */ /* 0x000fea000383ffff */
.L_x_77:
[----:B-1----:R-:W-:-:S07]  /*a620*/  MOV R0, UR4 ;  /* 0x0000000400007c02 */ /* 0x002fce0008000f00 */
.L_x_170:
[----:B-1----:R1:W2:Y:S02]  /*a630*/  SYNCS.PHASECHK.TRANS64.TRYWAIT P0, [R0+URZ], R3 ;  /* 0x00000003000075a7 */ /* 0x0022a400080011ff */
[----:B--2---:R-:W-:Y:S05]  /*a640*/  @!P0 NANOSLEEP.SYNCS 0x989680 ;  /* 0x009896800000895d */ /* 0x004fea0003900000 */
[----:B------:R-:W2:Y:S02]  /*a650*/  @!P0 SYNCS.PHASECHK.TRANS64 P0, [R0+URZ], R3 ;  /* 0x00000003000085a7 */ /* 0x000ea400080010ff */
[----:B--2---:R-:W-:Y:S05]  /*a660*/  @!P0 BRA `(.L_x_170) ;  /* 0xfffffffc00f08947 */ /* 0x004fea000383ffff */
[----:B------:R-:W-:Y:S05]  /*a670*/  BRA `(.L_x_171) ;  /* 0xffffff9800d47947 */ /* 0x000fea000383ffff */
.L_x_78:
[----:B------:R-:W-:-:S07]  /*a680*/  MOV R0, UR5 ;  /* 0x0000000500007c02 */ /* 0x000fce0008000f00 */
.L_x_172:
[----:B-1----:R1:W2:Y:S02]  /*a690*/  SYNCS.PHASECHK.TRANS64.TRYWAIT P0, [R0+URZ], R3 ;  /* 0x00000003000075a7 */ /* 0x0022a400080011ff */
[----:B--2---:R-:W-:Y:S05]  /*a6a0*/  @!P0 NANOSLEEP.SYNCS 0x989680 ;  /* 0x009896800000895d */ /* 0x004fea0003900000 */
[----:B------:R-:W2:Y:S02]  /*a6b0*/  @!P0 SYNCS.PHASECHK.TRANS64 P0, [R0+URZ], R3 ;  /* 0x00000003000085a7 */ /* 0x000ea400080010ff */
[----:B--2---:R-:W-:Y:S05]  /*a6c0*/  @!P0 BRA `(.L_x_172) ;  /* 0xfffffffc00f08947 */ /* 0x004fea000383ffff */
[----:B------:R-:W-:Y:S05]  /*a6d0*/  BRA `(.L_x_173) ;  /* 0xffffff9800e07947 */ /* 0x000fea000383ffff */
.L_x_79:
[----:B------:R-:W-:-:S07]  /*a6e0*/  MOV R0, UR5 ;  /* 0x0000000500007c02 */ /* 0x000fce0008000f00 */
.L_x_174:
[----:B-1----:R1:W2:Y:S02]  /*a6f0*/  SYNCS.PHASECHK.TRANS64.TRYWAIT P0, [R0+URZ], R3 ;  /* 0x00000003000075a7 */ /* 0x0022a400080011ff */
[----:B--2---:R-:W-:Y:S05]  /*a700*/  @!P0 NANOSLEEP.SYNCS 0x989680 ;  /* 0x009896800000895d */ /* 0x004fea0003900000 */
[----:B------:R-:W2:Y:S02]  /*a710*/  @!P0 SYNCS.PHASECHK.TRANS64 P0, [R0+URZ], R3 ;  /* 0x00000003000085a7 */ /* 0x000ea400080010ff */
[----:B--2---:R-:W-:Y:S05]  /*a720*/  @!P0 BRA `(.L_x_174) ;  /* 0xfffffffc00f08947 */ /* 0x004fea000383ffff */
[----:B------:R-:W-:Y:S05]  /*a730*/  BRA `(.L_x_175) ;  /* 0xffffff9800ec7947 */ /* 0x000fea000383ffff */
.L_x_82:
[----:B------:R-:W-:-:S07]  /*a740*/  MOV R0, UR41 ;  /* 0x0000002900007c02 */ /* 0x000fce0008000f00 */
.L_x_176:
[----:B-1----:R1:W2:Y:S02]  /*a750*/  SYNCS.PHASECHK.TRANS64.TRYWAIT P1, [R0+URZ+0x100], R3 ;  /* 0x00010003000075a7 */ /* 0x0022a400080211ff */
[----:B--2---:R-:W-:Y:S05]  /*a760*/  @!P1 NANOSLEEP.SYNCS 0x989680 ;  /* 0x009896800000995d */ /* 0x004fea0003900000 */
[----:B------:R-:W2:Y:S02]  /*a770*/  @!P1 SYNCS.PHASECHK.TRANS64 P1, [R0+URZ+0x100], R3 ;  /* 0x00010003000095a7 */ /* 0x000ea400080210ff */
[----:B--2---:R-:W-:Y:S05]  /*a780*/  @!P1 BRA `(.L_x_176) ;  /* 0xfffffffc00f09947 */ /* 0x004fea000383ffff */
[----:B------:R-:W-:Y:S05]  /*a790*/  BRA `(.L_x_177) ;  /* 0xffffff9c00387947 */ /* 0x000fea000383ffff */
.L_x_87:
[----:B--2---:R2:W3:Y:S02]  /*a7a0*/  SYNCS.PHASECHK.TRANS64.TRYWAIT P0, [R12+URZ+0x80], R9 ;  /* 0x000080090c0075a7 */ /* 0x0044e400080011ff */
[----:B---3--:R-:W-:Y:S05]  /*a7b0*/  @!P0 NANOSLEEP.SYNCS 0x989680 ;  /* 0x009896800000895d */ /* 0x008fea0003900000 */
[----:B------:R-:W3:Y:S02]  /*a7c0*/  @!P0 SYNCS.PHASECHK.TRANS64 P0, [R12+URZ+0x80], R9 ;  /* 0x000080090c0085a7 */ /* 0x000ee400080010ff */
[----:B---3--:R-:W-:Y:S05]  /*a7d0*/  @!P0 BRA `(.L_x_87) ;  /* 0xfffffffc00f08947 */ /* 0x008fea000383ffff */
[----:B------:R-:W-:Y:S05]  /*a7e0*/  BRA `(.L_x_178) ;  /* 0xffffffa000607947 */ /* 0x000fea000383ffff */
.L_x_90:
[----:B------:R-:W-:Y:S07]  /*a7f0*/  MOV R0, UR21 ;  /* 0x0000001500007c02 */ /* 0x000fee0008000f00 */
.L_x_179:
[----:B--2---:R2:W3:Y:S02]  /*a800*/  SYNCS.PHASECHK.TRANS64.TRYWAIT P2, [R0+URZ+0x78], R11 ;  /* 0x0000780b000075a7 */ /* 0x0044e400080411ff */
[----:B---3--:R-:W-:Y:S05]  /*a810*/  @!P2 NANOSLEEP.SYNCS 0x989680 ;  /* 0x009896800000a95d */ /* 0x008fea0003900000 */
[----:B------:R-:W3:Y:S02]  /*a820*/  @!P2 SYNCS.PHASECHK.TRANS64 P2, [R0+URZ+0x78], R11 ;  /* 0x0000780b0000a5a7 */ /* 0x000ee400080410ff */
[----:B---3--:R-:W-:Y:S05]  /*a830*/  @!P2 BRA `(.L_x_179) ;  /* 0xfffffffc00f0a947 */ /* 0x008fea000383ffff */
[----:B------:R-:W-:Y:S05]  /*a840*/  BRA `(.L_x_89) ;  /* 0xffffffa400c87947 */ /* 0x000fea000383ffff */
.L_x_93:
[----:B--2---:R-:W-:Y:S07]  /*a850*/  MOV R0, UR21 ;  /* 0x0000001500007c02 */ /* 0x004fee0008000f00 */
.L_x_180:
[----:B--2---:R2:W3:Y:S02]  /*a860*/  SYNCS.PHASECHK.TRANS64.TRYWAIT P0, [R0+URZ+0x50], R9 ;  /* 0x00005009000075a7 */ /* 0x0044e400080011ff */
[----:B---3--:R-:W-:Y:S05]  /*a870*/  @!P0 NANOSLEEP.SYNCS 0x989680 ;  /* 0x009896800000895d */ /* 0x008fea0003900000 */
[----:B------:R-:W3:Y:S02]  /*a880*/  @!P0 SYNCS.PHASECHK.TRANS64 P0, [R0+URZ+0x50], R9 ;  /* 0x00005009000085a7 */ /* 0x000ee400080010ff */
[----:B---3--:R-:W-:Y:S05]  /*a890*/  @!P0 BRA `(.L_x_180) ;  /* 0xfffffffc00f08947 */ /* 0x008fea000383ffff */
[----:B------:R-:W-:Y:S05]  /*a8a0*/  BRA `(.L_x_181) ;  /* 0xffffffa800247947 */ /* 0x000fea000383ffff */
.L_x_94:
[----:B------:R-:W-:Y:S07]  /*a8b0*/  MOV R0, UR21 ;  /* 0x0000001500007c02 */ /* 0x000fee0008000f00 */
.L_x_182:
[----:B--2---:R2:W3:Y:S02]  /*a8c0*/  SYNCS.PHASECHK.TRANS64.TRYWAIT P0, [R0+URZ+0x58], R9 ;  /* 0x00005809000075a7 */ /* 0x0044e400080011ff */
[----:B---3--:R-:W-:Y:S05]  /*a8d0*/  @!P0 NANOSLEEP.SYNCS 0x989680 ;  /* 0x009896800000895d */ /* 0x008fea0003900000 */
[----:B------:R-:W3:Y:S02]  /*a8e0*/  @!P0 SYNCS.PHASECHK.TRANS64 P0, [R0+URZ+0x58], R9 ;  /* 0x00005809000085a7 */ /* 0x000ee400080010ff */
[----:B---3--:R-:W-:Y:S05]  /*a8f0*/  @!P0 BRA `(.L_x_182) ;  /* 0xfffffffc00f08947 */ /* 0x008fea000383ffff */
[----:B------:R-:W-:Y:S05]  /*a900*/  BRA `(.L_x_183) ;  /* 0xffffffa800807947 */ /* 0x000fea000383ffff */
.L_x_95:
[----:B------:R-:W-:Y:S07]  /*a910*/  MOV R0, UR21 ;  /* 0x0000001500007c02 */ /* 0x000fee0008000f00 */
.L_x_184:
[----:B--2---:R2:W3:Y:S02]  /*a920*/  SYNCS.PHASECHK.TRANS64.TRYWAIT P0, [R0+URZ+0x60], R9 ;  /* 0x00006009000075a7 */ /* 0x0044e400080011ff */
[----:B---3--:R-:W-:Y:S05]  /*a930*/  @!P0 NANOSLEEP.SYNCS 0x989680 ;  /* 0x009896800000895d */ /* 0x008fea0003900000 */
[----:B------:R-:W3:Y:S02]  /*a940*/  @!P0 SYNCS.PHASECHK.TRANS64 P0, [R0+URZ+0x60], R9 ;  /* 0x00006009000085a7 */ /* 0x000ee400080010ff */
[----:B---3--:R-:W-:Y:S05]  /*a950*/  @!P0 BRA `(.L_x_184) ;  /* 0xfffffffc00f08947 */ /* 0x008fea000383ffff */
[----:B------:R-:W-:Y:S05]  /*a960*/  BRA `(.L_x_185) ;  /* 0xffffffa800dc7947 */ /* 0x000fea000383ffff */
.L_x_96:
[----:B------:R-:W-:Y:S07]  /*a970*/  MOV R0, UR21 ;  /* 0x0000001500007c02 */ /* 0x000fee0008000f00 */
.L_x_186:
[----:B--2---:R2:W3:Y:S02]  /*a980*/  SYNCS.PHASECHK.TRANS64.TRYWAIT P0, [R0+URZ+0x68], R9 ;  /* 0x00006809000075a7 */ /* 0x0044e400080011ff */
[----:B---3--:R-:W-:Y:S05]  /*a990*/  @!P0 NANOSLEEP.SYNCS 0x989680 ;  /* 0x009896800000895d */ /* 0x008fea0003900000 */
[----:B------:R-:W3:Y:S02]  /*a9a0*/  @!P0 SYNCS.PHASECHK.TRANS64 P0, [R0+URZ+0x68], R9 ;  /* 0x00006809000085a7 */ /* 0x000ee400080010ff */
[----:B---3--:R-:W-:Y:S05]  /*a9b0*/  @!P0 BRA `(.L_x_186) ;  /* 0xfffffffc00f08947 */ /* 0x008fea000383ffff */
[----:B------:R-:W-:Y:S05]  /*a9c0*/  BRA `(.L_x_187) ;  /* 0xffffffac00387947 */ /* 0x000fea000383ffff */
.L_x_98:
[----:B------:R-:W-:-:S07]  /*a9d0*/  MOV R0, UR21 ;  /* 0x0000001500007c02 */ /* 0x000fce0008000f00 */
.L_x_188:
[----:B--2---:R2:W4:Y:S02]  /*a9e0*/  SYNCS.PHASECHK.TRANS64.TRYWAIT P0, [R0+URZ+0x50], R3 ;  /* 0x00005003000075a7 */ /* 0x00452400080011ff */
[----:B----4-:R-:W-:Y:S05]  /*a9f0*/  @!P0 NANOSLEEP.SYNCS 0x989680 ;  /* 0x009896800000895d */ /* 0x010fea0003900000 */
[----:B------:R-:W4:Y:S02]  /*aa00*/  @!P0 SYNCS.PHASECHK.TRANS64 P0, [R0+URZ+0x50], R3 ;  /* 0x00005003000085a7 */ /* 0x000f2400080010ff */
[----:B----4-:R-:W-:Y:S05]  /*aa10*/  @!P0 BRA `(.L_x_188) ;  /* 0xfffffffc00f08947 */ /* 0x010fea000383ffff */
[----:B------:R-:W-:Y:S05]  /*aa20*/  BRA `(.L_x_189) ;  /* 0xffffffac00c47947 */ /* 0x000fea000383ffff */
.L_x_99:
[----:B--2---:R-:W-:-:S07]  /*aa30*/  MOV R0, UR21 ;  /* 0x0000001500007c02 */ /* 0x004fce0008000f00 */
.L_x_190:
[----:B--2---:R2:W4:Y:S02]  /*aa40*/  SYNCS.PHASECHK.TRANS64.TRYWAIT P0, [R0+URZ+0x58], R3 ;  /* 0x00005803000075a7 */ /* 0x00452400080011ff */
[----:B----4-:R-:W-:Y:S05]  /*aa50*/  @!P0 NANOSLEEP.SYNCS 0x989680 ;  /* 0x009896800000895d */ /* 0x010fea0003900000 */
[----:B------:R-:W4:Y:S02]  /*aa60*/  @!P0 SYNCS.PHASECHK.TRANS64 P0, [R0+URZ+0x58], R3 ;  /* 0x00005803000085a7 */ /* 0x000f2400080010ff */
[----:B----4-:R-:W-:Y:S05]  /*aa70*/  @!P0 BRA `(.L_x_190) ;  /* 0xfffffffc00f08947 */ /* 0x010fea000383ffff */
[----:B------:R-:W-:Y:S05]  /*aa80*/  BRA `(.L_x_191) ;  /* 0xffffffac00b47947 */ /* 0x000fea000383ffff */
.L_x_100:
[----:B--2---:R-:W-:-:S07]  /*aa90*/  MOV R0, UR21 ;  /* 0x0000001500007c02 */ /* 0x004fce0008000f00 */
.L_x_192:
[----:B--2---:R2:W4:Y:S02]  /*aaa0*/  SYNCS.PHASECHK.TRANS64.TRYWAIT P0, [R0+URZ+0x60], R3 ;  /* 0x00006003000075a7 */ /* 0x00452400080011ff */
[----:B----4-:R-:W-:Y:S05]  /*aab0*/  @!P0 NANOSLEEP.SYNCS 0x989680 ;  /* 0x009896800000895d */ /* 0x010fea0003900000 */
[----:B------:R-:W4:Y:S02]  /*aac0*/  @!P0 SYNCS.PHASECHK.TRANS64 P0, [R0+URZ+0x60], R3 ;  /* 0x00006003000085a7 */ /* 0x000f2400080010ff */
[----:B----4-:R-:W-:Y:S05]  /*aad0*/  @!P0 BRA `(.L_x_192) ;  /* 0xfffffffc00f08947 */ /* 0x010fea000383ffff */
[----:B------:R-:W-:Y:S05]  /*aae0*/  BRA `(.L_x_193) ;  /* 0xffffffac00a47947 */ /* 0x000fea000383ffff */
.L_x_102:
[----:B-1----:R1:W2:Y:S02]  /*aaf0*/  SYNCS.PHASECHK.TRANS64.TRYWAIT P0, [R3+URZ+0x80], R0 ;  /* 0x00008000030075a7 */ /* 0x0022a400080011ff */
[----:B--2---:R-:W-:Y:S05]  /*ab00*/  @!P0 NANOSLEEP.SYNCS 0x989680 ;  /* 0x009896800000895d */ /* 0x004fea0003900000 */
[----:B------:R-:W2:Y:S02]  /*ab10*/  @!P0 SYNCS.PHASECHK.TRANS64 P0, [R3+URZ+0x80], R0 ;  /* 0x00008000030085a7 */ /* 0x000ea400080010ff */
[----:B--2---:R-:W-:Y:S05]  /*ab20*/  @!P0 BRA `(.L_x_102) ;  /* 0xfffffffc00f08947 */ /* 0x004fea000383ffff */
[----:B------:R-:W-:Y:S05]  /*ab30*/  BRA `(.L_x_194) ;  /* 0xffffffb000787947 */ /* 0x000fea000383ffff */
.L_x_113:
[----:B-1----:R-:W-:Y:S04]  /*ab40*/  MOV R2, UR43 ;  /* 0x0000002b00027c02 */ /* 0x002fe80008000f00 */
[----:B------:R1:W2:Y:S03]  /*ab50*/  SYNCS.PHASECHK.TRANS64.TRYWAIT P1, [R2+URZ+0x30], R3 ;  /* 0x00003003020075a7 */ /* 0x0002a600080211ff */
[----:B--2---:R-:W-:Y:S05]  /*ab60*/  @!P1 NANOSLEEP.SYNCS 0x989680 ;  /* 0x009896800000995d */ /* 0x004fea0003900000 */
[----:B------:R-:W2:Y:S02]  /*ab70*/  @!P1 SYNCS.PHASECHK.TRANS64 P1, [R2+URZ+0x30], R3 ;  /* 0x00003003020095a7 */ /* 0x000ea400080210ff */
[----:B--2---:R-:W-:Y:S05]  /*ab80*/  @!P1 BRA `(.L_x_113) ;  /* 0xfffffffc00ec9947 */ /* 0x004fea000383ffff */
[----:B------:R-:W-:Y:S05]  /*ab90*/  BRA `(.L_x_112) ;  /* 0xffffffbc00e87947 */ /* 0x000fea000383ffff */
.L_x_115:
[----:B-1----:R1:W4:Y:S02]  /*aba0*/  SYNCS.PHASECHK.TRANS64.TRYWAIT P0, [R99+URZ+0xa0], R0 ;  /* 0x0000a000630075a7 */ /* 0x00232400080011ff */
[----:B----4-:R-:W-:Y:S05]  /*abb0*/  @!P0 NANOSLEEP.SYNCS 0x989680 ;  /* 0x009896800000895d */ /* 0x010fea0003900000 */
[----:B------:R-:W4:Y:S02]  /*abc0*/  @!P0 SYNCS.PHASECHK.TRANS64 P0, [R99+URZ+0xa0], R0 ;  /* 0x0000a000630085a7 */ /* 0x000f2400080010ff */
[----:B----4-:R-:W-:Y:S05]  /*abd0*/  @!P0 BRA `(.L_x_115) ;  /* 0xfffffffc00f08947 */ /* 0x010fea000383ffff */
[----:B------:R-:W-:Y:S05]  /*abe0*/  BRA `(.L_x_114) ;  /* 0xffffffc000107947 */ /* 0x000fea000383ffff */
.L_x_124:
[----:B---3--:R3:W4:Y:S02]  /*abf0*/  SYNCS.PHASECHK.TRANS64.TRYWAIT P0, [R3+URZ+0x30], R0 ;  /* 0x00003000030075a7 */ /* 0x00872400080011ff */
[----:B----4-:R-:W-:Y:S05]  /*ac00*/  @!P0 NANOSLEEP.SYNCS 0x989680 ;  /* 0x009896800000895d */ /* 0x010fea0003900000 */
[----:B------:R-:W4:Y:S02]  /*ac10*/  @!P0 SYNCS.PHASECHK.TRANS64 P0, [R3+URZ+0x30], R0 ;  /* 0x00003000030085a7 */ /* 0x000f2400080010ff */
[----:B----4-:R-:W-:Y:S05]  /*ac20*/  @!P0 BRA `(.L_x_124) ;  /* 0xfffffffc00f08947 */ /* 0x010fea000383ffff */
[----:B------:R-:W-:Y:S05]  /*ac30*/  BRA `(.L_x_123) ;  /* 0xffffffcc00007947 */ /* 0x000fea000383ffff */
.L_x_132:
[----:B---3--:R3:W4:Y:S02]  /*ac40*/  SYNCS.PHASECHK.TRANS64.TRYWAIT P0, [R62+URZ+0x30], R5 ;  /* 0x000030053e0075a7 */ /* 0x00872400080011ff */
[----:B----4-:R-:W-:Y:S05]  /*ac50*/  @!P0 NANOSLEEP.SYNCS 0x989680 ;  /* 0x009896800000895d */ /* 0x010fea0003900000 */
[----:B------:R-:W4:Y:S02]  /*ac60*/  @!P0 SYNCS.PHASECHK.TRANS64 P0, [R62+URZ+0x30], R5 ;  /* 0x000030053e0085a7 */ /* 0x000f2400080010ff */
[----:B----4-:R-:W-:Y:S05]  /*ac70*/  @!P0 BRA `(.L_x_132) ;  /* 0xfffffffc00f08947 */ /* 0x010fea000383ffff */
[----:B------:R-:W-:Y:S05]  /*ac80*/  BRA `(.L_x_131) ;  /* 0xffffffd800187947 */ /* 0x000fea000383ffff */
.L_x_140:
[----:B---3--:R3:W4:Y:S02]  /*ac90*/  SYNCS.PHASECHK.TRANS64.TRYWAIT P0, [R62+URZ+0x30], R5 ;  /* 0x000030053e0075a7 */ /* 0x00872400080011ff */
[----:B----4-:R-:W-:Y:S05]  /*aca0*/  @!P0 NANOSLEEP.SYNCS 0x989680 ;  /* 0x009896800000895d */ /* 0x010fea0003900000 */
[----:B------:R-:W4:Y:S02]  /*acb0*/  @!P0 SYNCS.PHASECHK.TRANS64 P0, [R62+URZ+0x30], R5 ;  /* 0x000030053e0085a7 */ /* 0x000f2400080010ff */
[----:B----4-:R-:W-:Y:S05]  /*acc0*/  @!P0 BRA `(.L_x_140) ;  /* 0xfffffffc00f08947 */ /* 0x010fea000383ffff */
[----:B------:R-:W-:Y:S05]  /*acd0*/  BRA `(.L_x_139) ;  /* 0xffffffe400307947 */ /* 0x000fea000383ffff */
        .weak           $__internal_0_$__cuda_sm10x_tcgen05_guardrail_trap_col_being_dealloced_not_returned_by_alloc
        .type           $__internal_0_$__cuda_sm10x_tcgen05_guardrail_trap_col_being_dealloced_not_returned_by_alloc,@function
        .size           $__internal_0_$__cuda_sm10x_tcgen05_guardrail_trap_col_being_dealloced_not_returned_by_alloc,($__internal_1_$__cuda_sm10x_tcgen05_guardrail_trap_phase_invalid_during_alloc - $__internal_0_$__cuda_sm10x_tcgen05_guardrail_trap_col_being_dealloced_not_returned_by_alloc)
$__internal_0_$__cuda_sm10x_tcgen05_guardrail_trap_col_being_dealloced_not_returned_by_alloc:
[----:B------:R-:W-:Y:S05]  /*ace0*/  BPT.TRAP 0x1 ;  /* 0x000000040000795c */ /* 0x000fea0000300000 */
[----:B------:R-:W-:-:S04]  /*acf0*/  HFMA2 R3, -RZ, RZ, 0, 0 ;  /* 0x00000000ff037431 */ /* 0x000fc800000001ff */
[----:B------:R-:W-:Y:S05]  /*ad00*/  RET.REL.NODEC R2 `(_ZN7cutlass13device_kernelINS_4gemm6kernel13GemmUniversalIN4cute5tupleIJiiiiEEENS1_10collective13CollectiveMmaINS1_35MainloopSm100TmaUmmaWarpSpecializedILi3ELi2ELi4ENS5_IJNS4_1CILi2EEESB_NSA_ILi1EEEEEEEENS5_IJNSA_ILi128EEENSA_ILi256EEESF_EEENS_6half_tENS5_IJlSC_lEEESI_SJ_NS4_8TiledMMAINS4_8MMA_AtomIJNS4_26SM100_MMA_F16BF16_2x1SM_SSISI_SI_fLi128ELi256ELNS4_4UMMA5MajorE0ELSO_0ELNSN_7ScaleInE0ELSP_0EEEEEENS4_6LayoutINS5_IJSC_SC_SC_EEENS5_IJNSA_ILi0EEESU_SU_EEEEENS5_IJNS4_10UnderscoreESX_SX_EEEEENS4_28SM100_TMA_2SM_LOAD_MULTICASTENS4_14ComposedLayoutINS4_7SwizzleILi3ELi4ELi3EEENS4_18smem_ptr_flag_bitsILi16EEENSS_INS5_IJNSA_ILi8EEENSA_ILi64EEEEEENS5_IJS17_SC_EEEEEEEvNS4_8identityENS4_18SM100_TMA_2SM_LOADES1B_vS1C_EENS_8epilogue10collective18CollectiveEpilogueINS1F_23Sm100TmaWarpSpecializedILi4ELi2ELi32ELb1ELb0EEEJNS5_IJS17_SG_SF_EEENS5_IJNSS_IS17_SC_EENSS_INS5_IJNSA_ILi32EEESB_EEENS5_IJSC_SF_EEEEEEEESI_SJ_SI_SJ_NS1F_6fusion15FusionCallbacksIS1J_NS1R_17LinearCombinationISI_fSI_fLNS_15FloatRoundStyleE2EEES1K_S1Q_JEEENS4_5SM1004TMEM4LOAD26SM100_TMEM_LOAD_32dp32b32xENS4_13SM90_TMA_LOADENS11_INS12_ILi2ELi4ELi3EEES15_NSS_INS5_IJS16_S1M_EEENS5_IJS1M_SC_EEEEEEENS4_39AutoVectorizingCopyWithAssumedAlignmentILi128EEENS4_14SM90_TMA_STOREES26_S28_S28_EEEvvEEEEvNT_6ParamsE) ;  /* 0xffffff5002bc7950 */ /* 0x000fea0003c3ffff */
        .weak           $__internal_1_$__cuda_sm10x_tcgen05_guardrail_trap_phase_invalid_during_alloc
        .type           $__internal_1_$__cuda_sm10x_tcgen05_guardrail_trap_phase_invalid_during_alloc,@function
        .size           $__internal_1_$__cuda_sm10x_tcgen05_guardrail_trap_phase_invalid_during_alloc,($__internal_2_$__cuda_sm10x_tcgen05_guardrail_trap_unallocated_columns_being_dealloced - $__internal_1_$__cuda_sm10x_tcgen05_guardrail_trap_phase_invalid_during_alloc)
$__internal_1_$__cuda_sm10x_tcgen05_guardrail_trap_phase_invalid_during_alloc:
[----:B------:R-:W-:Y:S05]  /*ad10*/  BPT.TRAP 0x1 ;  /* 0x000000040000795c */ /* 0x000fea0000300000 */
[----:B------:R-:W-:-:S04]  /*ad20*/  MOV R5, 0x0 ;  /* 0x0000000000057802 */ /* 0x000fc80000000f00 */
[----:B------:R-:W-:Y:S05]  /*ad30*/  RET.REL.NODEC R4 `(_ZN7cutlass13device_kernelINS_4gemm6kernel13GemmUniversalIN4cute5tupleIJiiiiEEENS1_10collective13CollectiveMmaINS1_35MainloopSm100TmaUmmaWarpSpecializedILi3ELi2ELi4ENS5_IJNS4_1CILi2EEESB_NSA_ILi1EEEEEEEENS5_IJNSA_ILi128EEENSA_ILi256EEESF_EEENS_6half_tENS5_IJlSC_lEEESI_SJ_NS4_8TiledMMAINS4_8MMA_AtomIJNS4_26SM100_MMA_F16BF16_2x1SM_SSISI_SI_fLi128ELi256ELNS4_4UMMA5MajorE0ELSO_0ELNSN_7ScaleInE0ELSP_0EEEEEENS4_6LayoutINS5_IJSC_SC_SC_EEENS5_IJNSA_ILi0EEESU_SU_EEEEENS5_IJNS4_10UnderscoreESX_SX_EEEEENS4_28SM100_TMA_2SM_LOAD_MULTICASTENS4_14ComposedLayoutINS4_7SwizzleILi3ELi4ELi3EEENS4_18smem_ptr_flag_bitsILi16EEENSS_INS5_IJNSA_ILi8EEENSA_ILi64EEEEEENS5_IJS17_SC_EEEEEEEvNS4_8identityENS4_18SM100_TMA_2SM_LOADES1B_vS1C_EENS_8epilogue10collective18CollectiveEpilogueINS1F_23Sm100TmaWarpSpecializedILi4ELi2ELi32ELb1ELb0EEEJNS5_IJS17_SG_SF_EEENS5_IJNSS_IS17_SC_EENSS_INS5_IJNSA_ILi32EEESB_EEENS5_IJSC_SF_EEEEEEEESI_SJ_SI_SJ_NS1F_6fusion15FusionCallbacksIS1J_NS1R_17LinearCombinationISI_fSI_fLNS_15FloatRoundStyleE2EEES1K_S1Q_JEEENS4_5SM1004TMEM4LOAD26SM100_TMEM_LOAD_32dp32b32xENS4_13SM90_TMA_LOADENS11_INS12_ILi2ELi4ELi3EEES15_NSS_INS5_IJS16_S1M_EEENS5_IJS1M_SC_EEEEEEENS4_39AutoVectorizingCopyWithAssumedAlignmentILi128EEENS4_14SM90_TMA_STOREES26_S28_S28_EEEvvEEEEvNT_6ParamsE) ;  /* 0xffffff5004b07950 */ /* 0x000fea0003c3ffff */
        .weak           $__internal_2_$__cuda_sm10x_tcgen05_guardrail_trap_unallocated_columns_being_dealloced
        .type           $__internal_2_$__cuda_sm10x_tcgen05_guardrail_trap_unallocated_columns_being_dealloced,@function
        .size           $__internal_2_$__cuda_sm10x_tcgen05_guardrail_trap_unallocated_columns_being_dealloced,(.L_x_196 - $__internal_2_$__cuda_sm10x_tcgen05_guardrail_trap_unallocated_columns_being_dealloced)
$__internal_2_$__cuda_sm10x_tcgen05_guardrail_trap_unallocated_columns_being_dealloced:
[----:B------:R-:W-:Y:S05]  /*ad40*/  BPT.TRAP 0x1 ;  /* 0x000000040000795c */ /* 0x000fea0000300000 */
[----:B------:R-:W-:-:S04]  /*ad50*/  HFMA2 R3, -RZ, RZ, 0, 0 ;  /* 0x00000000ff037431 */ /* 0x000fc800000001ff */
[----:B------:R-:W-:Y:S05]  /*ad60*/  RET.REL.NODEC R2 `(_ZN7cutlass13device_kernelINS_4gemm6kernel13GemmUniversalIN4cute5tupleIJiiiiEEENS1_10collective13CollectiveMmaINS1_35MainloopSm100TmaUmmaWarpSpecializedILi3ELi2ELi4ENS5_IJNS4_1CILi2EEESB_NSA_ILi1EEEEEEEENS5_IJNSA_ILi128EEENSA_ILi256EEESF_EEENS_6half_tENS5_IJlSC_lEEESI_SJ_NS4_8TiledMMAINS4_8MMA_AtomIJNS4_26SM100_MMA_F16BF16_2x1SM_SSISI_SI_fLi128ELi256ELNS4_4UMMA5MajorE0ELSO_0ELNSN_7ScaleInE0ELSP_0EEEEEENS4_6LayoutINS5_IJSC_SC_SC_EEENS5_IJNSA_ILi0EEESU_SU_EEEEENS5_IJNS4_10UnderscoreESX_SX_EEEEENS4_28SM100_TMA_2SM_LOAD_MULTICASTENS4_14ComposedLayoutINS4_7SwizzleILi3ELi4ELi3EEENS4_18smem_ptr_flag_bitsILi16EEENSS_INS5_IJNSA_ILi8EEENSA_ILi64EEEEEENS5_IJS17_SC_EEEEEEEvNS4_8identityENS4_18SM100_TMA_2SM_LOADES1B_vS1C_EENS_8epilogue10collective18CollectiveEpilogueINS1F_23Sm100TmaWarpSpecializedILi4ELi2ELi32ELb1ELb0EEEJNS5_IJS17_SG_SF_EEENS5_IJNSS_IS17_SC_EENSS_INS5_IJNSA_ILi32EEESB_EEENS5_IJSC_SF_EEEEEEEESI_SJ_SI_SJ_NS1F_6fusion15FusionCallbacksIS1J_NS1R_17LinearCombinationISI_fSI_fLNS_15FloatRoundStyleE2EEES1K_S1Q_JEEENS4_5SM1004TMEM4LOAD26SM100_TMEM_LOAD_32dp32b32xENS4_13SM90_TMA_LOADENS11_INS12_ILi2ELi4ELi3EEES15_NSS_INS5_IJS16_S1M_EEENS5_IJS1M_SC_EEEEEEENS4_39AutoVectorizingCopyWithAssumedAlignmentILi128EEENS4_14SM90_TMA_STOREES26_S28_S28_EEEvvEEEEvNT_6ParamsE) ;  /* 0xffffff5002a47950 */ /* 0x000fea0003c3ffff */
.L_x_195:
[----:B------:R-:W-:-:S00]  /*ad70*/  BRA `(.L_x_195) ;  /* 0xfffffffc00fc7947 */ /* 0x000fc0000383ffff */
[----:B------:R-:W-:-:S00]  /*ad80*/  NOP ;  /* 0x0000000000007918 */ /* 0x000fc00000000000 */
[----:B------:R-:W-:-:S00]  /*ad90*/  NOP ;  /* 0x0000000000007918 */ /* 0x000fc00000000000 */
[----:B------:R-:W-:-:S00]  /*ada0*/  NOP ;  /* 0x0000000000007918 */ /* 0x000fc00000000000 */
[----:B------:R-:W-:-:S00]  /*adb0*/  NOP ;  /* 0x0000000000007918 */ /* 0x000fc00000000000 */
[----:B------:R-:W-:-:S00]  /*adc0*/  NOP ;  /* 0x0000000000007918 */ /* 0x000fc00000000000 */
[----:B------:R-:W-:-:S00]  /*add0*/  NOP ;  /* 0x0000000000007918 */ /* 0x000fc00000000000 */
[----:B------:R-:W-:-:S00]  /*ade0*/  NOP ;  /* 0x0000000000007918 */ /* 0x000fc00000000000 */
[----:B------:R-:W-:-:S00]  /*adf0*/  NOP ;  /* 0x0000000000007918 */ /* 0x000fc00000000000 */
.L_x_196:


//--------------------- .nv.global.init           --------------------------
	.section	.nv.global.init,"aw",@progbits
.nv.global.init:
	.type		$str$27,@object
	.size		$str$27,($str$28 - $str$27)
$str$27:
        /*0000*/ 	.byte	0x28, 0x61, 0x64, 0x64, 0x72, 0x65, 0x73, 0x73, 0x20, 0x26, 0x20, 0x6d, 0x61, 0x73, 0x6b, 0x29
        /*0010*/ 	.byte	0x20, 0x3d, 0x3d, 0x20, 0x30, 0x00
	.type		$str$28,@object
	.size		$str$28,($str$26 - $str$28)
$str$28:
        /*0016*/ 	.byte	0x2f, 0x74, 0x6d, 0x70, 0x2f, 0x63, 0x75, 0x74, 0x6c, 0x61, 0x73, 0x73, 0x5f, 0x73, 0x77, 0x65
        /*0026*/ 	.byte	0x65, 0x70, 0x5f, 0x73, 0x72, 0x63, 0x2f, 0x69, 0x6e, 0x63, 0x6c, 0x75, 0x64, 0x65, 0x2f, 0x63
        /*0036*/ 	.byte	0x75, 0x74, 0x65, 0x2f, 0x70, 0x6f, 0x69, 0x6e, 0x74, 0x65, 0x72, 0x5f, 0x66, 0x6c, 0x61, 0x67
        /*0046*/ 	.byte	0x67, 0x65, 0x64, 0x2e, 0x68, 0x70, 0x70, 0x00
	.type		$str$26,@object
	.size		$str$26,($str$25 - $str$26)
$str$26:
        /*004e*/ 	.byte	0x2f, 0x74, 0x6d, 0x70, 0x2f, 0x63, 0x75, 0x74, 0x6c, 0x61, 0x73, 0x73, 0x5f, 0x73, 0x77, 0x65
        /*005e*/ 	.byte	0x65, 0x70, 0x5f, 0x73, 0x72, 0x63, 0x2f, 0x69, 0x6e, 0x63, 0x6c, 0x75, 0x64, 0x65, 0x2f, 0x63
        /*006e*/ 	.byte	0x75, 0x74, 0x65, 0x2f, 0x61, 0x74, 0x6f, 0x6d, 0x2f, 0x63, 0x6f, 0x70, 0x79, 0x5f, 0x74, 0x72
        /*007e*/ 	.byte	0x61, 0x69, 0x74, 0x73, 0x5f, 0x73, 0x6d, 0x31, 0x30, 0x30, 0x2e, 0x68, 0x70, 0x70, 0x00
	.type		$str$25,@object
	.size		$str$25,(__unnamed_1 - $str$25)
$str$25:
        /*008d*/ 	.byte	0x28, 0x28, 0x75, 0x69, 0x6e, 0x74, 0x33, 0x32, 0x5f, 0x74, 0x28, 0x74, 0x68, 0x72, 0x65, 0x61
        /*009d*/ 	.byte	0x64, 0x49, 0x64, 0x78, 0x2e, 0x78, 0x29, 0x20, 0x2f, 0x20, 0x33, 0x32, 0x29, 0x20, 0x25, 0x20
        /*00ad*/ 	.byte	0x34, 0x29, 0x20, 0x3d, 0x3d, 0x20, 0x28, 0x28, 0x28, 0x74, 0x6d, 0x65, 0x6d, 0x5f, 0x61, 0x64
        /*00bd*/ 	.byte	0x64, 0x72, 0x20, 0x3e, 0x3e, 0x20, 0x31, 0x36, 0x29, 0x20, 0x2f, 0x20, 0x33, 0x32, 0x29, 0x20
        /*00cd*/ 	.byte	0x25, 0x20, 0x34, 0x29, 0x00
	.type		__unnamed_1,@object
	.size		__unnamed_1,(__unnamed_2 - __unnamed_1)
__unnamed_1:
        /*00d2*/ 	.byte	0x61, 0x75, 0x74, 0x6f, 0x20, 0x63, 0x75, 0x74, 0x65, 0x3a, 0x3a, 0x61, 0x73, 0x5f, 0x70, 0x6f
        /* <DEDUP_REMOVED lines=24> */
        /*0262*/ 	.byte	0x39, 0x36, 0x3e, 0x3e, 0x3e, 0x3e, 0x5d, 0x00
	.type		__unnamed_2,@object
	.size		__unnamed_2,(.L_2 - __unnamed_2)
__unnamed_2:
        /* <DEDUP_REMOVED lines=42> */
        /*050a*/ 	.byte	0x3e, 0x3e, 0x5d, 0x00
.L_2:


//--------------------- .nv.shared._ZN7cutlass13device_kernelINS_4gemm6kernel13GemmUniversalIN4cute5tupleIJiiiiEEENS1_10collective13CollectiveMmaINS1_35MainloopSm100TmaUmmaWarpSpecializedILi3ELi2ELi4ENS5_IJNS4_1CILi2EEESB_NSA_ILi1EEEEEEEENS5_IJNSA_ILi128EEENSA_ILi256EEESF_EEENS_6half_tENS5_IJlSC_lEEESI_SJ_NS4_8TiledMMAINS4_8MMA_AtomIJNS4_26SM100_MMA_F16BF16_2x1SM_SSISI_SI_fLi128ELi256ELNS4_4UMMA5MajorE0ELSO_0ELNSN_7ScaleInE0ELSP_0EEEEEENS4_6LayoutINS5_IJSC_SC_SC_EEENS5_IJNSA_ILi0EEESU_SU_EEEEENS5_IJNS4_10UnderscoreESX_SX_EEEEENS4_28SM100_TMA_2SM_LOAD_MULTICASTENS4_14ComposedLayoutINS4_7SwizzleILi3ELi4ELi3EEENS4_18smem_ptr_flag_bitsILi16EEENSS_INS5_IJNSA_ILi8EEENSA_ILi64EEEEEENS5_IJS17_SC_EEEEEEEvNS4_8identityENS4_18SM100_TMA_2SM_LOADES1B_vS1C_EENS_8epilogue10collective18CollectiveEpilogueINS1F_23Sm100TmaWarpSpecializedILi4ELi2ELi32ELb1ELb0EEEJNS5_IJS17_SG_SF_EEENS5_IJNSS_IS17_SC_EENSS_INS5_IJNSA_ILi32EEESB_EEENS5_IJSC_SF_EEEEEEEESI_SJ_SI_SJ_NS1F_6fusion15FusionCallbacksIS1J_NS1R_17LinearCombinationISI_fSI_fLNS_15FloatRoundStyleE2EEES1K_S1Q_JEEENS4_5SM1004TMEM4LOAD26SM100_TMEM_LOAD_32dp32b32xENS4_13SM90_TMA_LOADENS11_INS12_ILi2ELi4ELi3EEES15_NSS_INS5_IJS16_S1M_EEENS5_IJS1M_SC_EEEEEEENS4_39AutoVectorizingCopyWithAssumedAlignmentILi128EEENS4_14SM90_TMA_STOREES26_S28_S28_EEEvvEEEEvNT_6ParamsE --------------------------
	.section	.nv.shared._ZN7cutlass13device_kernelINS_4gemm6kernel13GemmUniversalIN4cute5tupleIJiiiiEEENS1_10collective13CollectiveMmaINS1_35MainloopSm100TmaUmmaWarpSpecializedILi3ELi2ELi4ENS5_IJNS4_1CILi2EEESB_NSA_ILi1EEEEEEEENS5_IJNSA_ILi128EEENSA_ILi256EEESF_EEENS_6half_tENS5_IJlSC_lEEESI_SJ_NS4_8TiledMMAINS4_8MMA_AtomIJNS4_26SM100_MMA_F16BF16_2x1SM_SSISI_SI_fLi128ELi256ELNS4_4UMMA5MajorE0ELSO_0ELNSN_7ScaleInE0ELSP_0EEEEEENS4_6LayoutINS5_IJSC_SC_SC_EEENS5_IJNSA_ILi0EEESU_SU_EEEEENS5_IJNS4_10UnderscoreESX_SX_EEEEENS4_28SM100_TMA_2SM_LOAD_MULTICASTENS4_14ComposedLayoutINS4_7SwizzleILi3ELi4ELi3EEENS4_18smem_ptr_flag_bitsILi16EEENSS_INS5_IJNSA_ILi8EEENSA_ILi64EEEEEENS5_IJS17_SC_EEEEEEEvNS4_8identityENS4_18SM100_TMA_2SM_LOADES1B_vS1C_EENS_8epilogue10collective18CollectiveEpilogueINS1F_23Sm100TmaWarpSpecializedILi4ELi2ELi32ELb1ELb0EEEJNS5_IJS17_SG_SF_EEENS5_IJNSS_IS17_SC_EENSS_INS5_IJNSA_ILi32EEESB_EEENS5_IJSC_SF_EEEEEEEESI_SJ_SI_SJ_NS1F_6fusion15FusionCallbacksIS1J_NS1R_17LinearCombinationISI_fSI_fLNS_15FloatRoundStyleE2EEES1K_S1Q_JEEENS4_5SM1004TMEM4LOAD26SM100_TMEM_LOAD_32dp32b32xENS4_13SM90_TMA_LOADENS11_INS12_ILi2ELi4ELi3EEES15_NSS_INS5_IJS16_S1M_EEENS5_IJS1M_SC_EEEEEEENS4_39AutoVectorizingCopyWithAssumedAlignmentILi128EEENS4_14SM90_TMA_STOREES26_S28_S28_EEEvvEEEEvNT_6ParamsE,"aw",@nobits
	.sectionflags	@""
	.align	16
	.zero		1024


//--------------------- .nv.shared.reserved.0     --------------------------
	.section	.nv.shared.reserved.0,"aw",@nobits
	.weak		__nv_reservedSMEM_offset_0_alias
	.size		__nv_reservedSMEM_offset_0_alias, 0, 64
	.other		__nv_reservedSMEM_offset_0_alias,@"STO_CUDA_RESERVED_SHARED STV_DEFAULT"
__nv_reservedSMEM_offset_0_alias:
	.zero		0
.nv.shared.reserved.0:
	.zero		64
	.weak		__nv_reservedSMEM_tcgen05_partition
	.type		__nv_reservedSMEM_tcgen05_partition,@object
	.size		__nv_reservedSMEM_tcgen05_partition,(.L_0 - __nv_reservedSMEM_tcgen05_partition)
__nv_reservedSMEM_tcgen05_partition:
	.zero		32
.L_0:


//--------------------- .nv.global                --------------------------
	.section	.nv.global,"aw",@nobits
.nv.global:
	.type		_ZN39_INTERNAL_c19ea753_4_k_cu_5bb7f1f7_68544cute1_E,@object
	.size		_ZN39_INTERNAL_c19ea753_4_k_cu_5bb7f1f7_68544cute1_E,(_ZN39_INTERNAL_c19ea753_4_k_cu_5bb7f1f7_68544cuda3std3__45__cpo6cbeginE - _ZN39_INTERNAL_c19ea753_4_k_cu_5bb7f1f7_68544cute1_E)
_ZN39_INTERNAL_c19ea753_4_k_cu_5bb7f1f7_68544cute1_E:
	.zero		1
	.type		_ZN39_INTERNAL_c19ea753_4_k_cu_5bb7f1f7_68544cuda3std3__45__cpo6cbeginE,@object
	.size		_ZN39_INTERNAL_c19ea753_4_k_cu_5bb7f1f7_68544cuda3std3__45__cpo6cbeginE,(_ZN39_INTERNAL_c19ea753_4_k_cu_5bb7f1f7_68544cuda3std3__48in_placeE - _ZN39_INTERNAL_c19ea753_4_k_cu_5bb7f1f7_68544cuda3std3__45__cpo6cbeginE)
_ZN39_INTERNAL_c19ea753_4_k_cu_5bb7f1f7_68544cuda3std3__45__cpo6cbeginE:
	.zero		1
	.type		_ZN39_INTERNAL_c19ea753_4_k_cu_5bb7f1f7_68544cuda3std3__48in_placeE,@object
	.size		_ZN39_INTERNAL_c19ea753_4_k_cu_5bb7f1f7_68544cuda3std3__48in_placeE,(_ZN39_INTERNAL_c19ea753_4_k_cu_5bb7f1f7_68544cuda3std6ranges3__45__cpo9iter_moveE - _ZN39_INTERNAL_c19ea753_4_k_cu_5bb7f1f7_68544cuda3std3__48in_placeE)
_ZN39_INTERNAL_c19ea753_4_k_cu_5bb7f1f7_68544cuda3std3__48in_placeE:
	.zero		1
	.type		_ZN39_INTERNAL_c19ea753_4_k_cu_5bb7f1f7_68544cuda3std6ranges3__45__cpo9iter_moveE,@object
	.size		_ZN39_INTERNAL_c19ea753_4_k_cu_5bb7f1f7_68544cuda3std6ranges3__45__cpo9iter_moveE,(_ZN39_INTERNAL_c19ea753_4_k_cu_5bb7f1f7_68544cuda3std3__45__cpo5beginE - _ZN39_INTERNAL_c19ea753_4_k_cu_5bb7f1f7_68544cuda3std6ranges3__45__cpo9iter_moveE)
_ZN39_INTERNAL_c19ea753_4_k_cu_5bb7f1f7_68544cuda3std6ranges3__45__cpo9iter_moveE:
	.zero		1
	.type		_ZN39_INTERNAL_c19ea753_4_k_cu_5bb7f1f7_68544cuda3std3__45__cpo5beginE,@object
	.size		_ZN39_INTERNAL_c19ea753_4_k_cu_5bb7f1f7_68544cuda3std3__45__cpo5beginE,(_ZN39_INTERNAL_c19ea753_4_k_cu_5bb7f1f7_68544cuda3std3__441_GLOBAL__N__c19ea753_4_k_cu_5bb7f1f7_68546ignoreE - _ZN39_INTERNAL_c19ea753_4_k_cu_5bb7f1f7_68544cuda3std3__45__cpo5beginE)
_ZN39_INTERNAL_c19ea753_4_k_cu_5bb7f1f7_68544cuda3std3__45__cpo5beginE:
	.zero		1
	.type		_ZN39_INTERNAL_c19ea753_4_k_cu_5bb7f1f7_68544cuda3std3__441_GLOBAL__N__c19ea753_4_k_cu_5bb7f1f7_68546ignoreE,@object
	.size		_ZN39_INTERNAL_c19ea753_4_k_cu_5bb7f1f7_68544cuda3std3__441_GLOBAL__N__c19ea753_4_k_cu_5bb7f1f7_68546ignoreE,(_ZN39_INTERNAL_c19ea753_4_k_cu_5bb7f1f7_68544cute7productE - _ZN39_INTERNAL_c19ea753_4_k_cu_5bb7f1f7_68544cuda3std3__441_GLOBAL__N__c19ea753_4_k_cu_5bb7f1f7_68546ignoreE)
_ZN39_INTERNAL_c19ea753_4_k_cu_5bb7f1f7_68544cuda3std3__441_GLOBAL__N__c19ea753_4_k_cu_5bb7f1f7_68546ignoreE:
	.zero		1
	.type		_ZN39_INTERNAL_c19ea753_4_k_cu_5bb7f1f7_68544cute7productE,@object
	.size		_ZN39_INTERNAL_c19ea753_4_k_cu_5bb7f1f7_68544cute7productE,(_ZN39_INTERNAL_c19ea753_4_k_cu_5bb7f1f7_68544cuda3std3__45__cpo3endE - _ZN39_INTERNAL_c19ea753_4_k_cu_5bb7f1f7_68544cute7productE)
_ZN39_INTERNAL_c19ea753_4_k_cu_5bb7f1f7_68544cute7productE:
	.zero		1
	.type		_ZN39_INTERNAL_c19ea753_4_k_cu_5bb7f1f7_68544cuda3std3__45__cpo3endE,@object
	.size		_ZN39_INTERNAL_c19ea753_4_k_cu_5bb7f1f7_68544cuda3std3__45__cpo3endE,(_ZN39_INTERNAL_c19ea753_4_k_cu_5bb7f1f7_68544cuda3std3__419piecewise_constructE - _ZN39_INTERNAL_c19ea753_4_k_cu_5bb7f1f7_68544cuda3std3__45__cpo3endE)
_ZN39_INTERNAL_c19ea753_4_k_cu_5bb7f1f7_68544cuda3std3__45__cpo3endE:
	.zero		1
	.type		_ZN39_INTERNAL_c19ea753_4_k_cu_5bb7f1f7_68544cuda3std3__419piecewise_constructE,@object
	.size		_ZN39_INTERNAL_c19ea753_4_k_cu_5bb7f1f7_68544cuda3std3__419piecewise_constructE,(_ZN39_INTERNAL_c19ea753_4_k_cu_5bb7f1f7_68544cuda3std3__45__cpo4cendE - _ZN39_INTERNAL_c19ea753_4_k_cu_5bb7f1f7_68544cuda3std3__419piecewise_constructE)
_ZN39_INTERNAL_c19ea753_4_k_cu_5bb7f1f7_68544cuda3std3__419piecewise_constructE:
	.zero		1
	.type		_ZN39_INTERNAL_c19ea753_4_k_cu_5bb7f1f7_68544cuda3std3__45__cpo4cendE,@object
	.size		_ZN39_INTERNAL_c19ea753_4_k_cu_5bb7f1f7_68544cuda3std3__45__cpo4cendE,(_ZN39_INTERNAL_c19ea753_4_k_cu_5bb7f1f7_68544cuda3std6ranges3__45__cpo4swapE - _ZN39_INTERNAL_c19ea753_4_k_cu_5bb7f1f7_68544cuda3std3__45__cpo4cendE)
_ZN39_INTERNAL_c19ea753_4_k_cu_5bb7f1f7_68544cuda3std3__45__cpo4cendE:
	.zero		1
	.type		_ZN39_INTERNAL_c19ea753_4_k_cu_5bb7f1f7_68544cuda3std6ranges3__45__cpo4swapE,@object
	.size		_ZN39_INTERNAL_c19ea753_4_k_cu_5bb7f1f7_68544cuda3std6ranges3__45__cpo4swapE,(.L_10 - _ZN39_INTERNAL_c19ea753_4_k_cu_5bb7f1f7_68544cuda3std6ranges3__45__cpo4swapE)
_ZN39_INTERNAL_c19ea753_4_k_cu_5bb7f1f7_68544cuda3std6ranges3__45__cpo4swapE:
	.zero		1
.L_10:


//--------------------- .nv.constant0._ZN7cutlass13device_kernelINS_4gemm6kernel13GemmUniversalIN4cute5tupleIJiiiiEEENS1_10collective13CollectiveMmaINS1_35MainloopSm100TmaUmmaWarpSpecializedILi3ELi2ELi4ENS5_IJNS4_1CILi2EEESB_NSA_ILi1EEEEEEEENS5_IJNSA_ILi128EEENSA_ILi256EEESF_EEENS_6half_tENS5_IJlSC_lEEESI_SJ_NS4_8TiledMMAINS4_8MMA_AtomIJNS4_26SM100_MMA_F16BF16_2x1SM_SSISI_SI_fLi128ELi256ELNS4_4UMMA5MajorE0ELSO_0ELNSN_7ScaleInE0ELSP_0EEEEEENS4_6LayoutINS5_IJSC_SC_SC_EEENS5_IJNSA_ILi0EEESU_SU_EEEEENS5_IJNS4_10UnderscoreESX_SX_EEEEENS4_28SM100_TMA_2SM_LOAD_MULTICASTENS4_14ComposedLayoutINS4_7SwizzleILi3ELi4ELi3EEENS4_18smem_ptr_flag_bitsILi16EEENSS_INS5_IJNSA_ILi8EEENSA_ILi64EEEEEENS5_IJS17_SC_EEEEEEEvNS4_8identityENS4_18SM100_TMA_2SM_LOADES1B_vS1C_EENS_8epilogue10collective18CollectiveEpilogueINS1F_23Sm100TmaWarpSpecializedILi4ELi2ELi32ELb1ELb0EEEJNS5_IJS17_SG_SF_EEENS5_IJNSS_IS17_SC_EENSS_INS5_IJNSA_ILi32EEESB_EEENS5_IJSC_SF_EEEEEEEESI_SJ_SI_SJ_NS1F_6fusion15FusionCallbacksIS1J_NS1R_17LinearCombinationISI_fSI_fLNS_15FloatRoundStyleE2EEES1K_S1Q_JEEENS4_5SM1004TMEM4LOAD26SM100_TMEM_LOAD_32dp32b32xENS4_13SM90_TMA_LOADENS11_INS12_ILi2ELi4ELi3EEES15_NSS_INS5_IJS16_S1M_EEENS5_IJS1M_SC_EEEEEEENS4_39AutoVectorizingCopyWithAssumedAlignmentILi128EEENS4_14SM90_TMA_STOREES26_S28_S28_EEEvvEEEEvNT_6ParamsE --------------------------
	.section	.nv.constant0._ZN7cutlass13device_kernelINS_4gemm6kernel13GemmUniversalIN4cute5tupleIJiiiiEEENS1_10collective13CollectiveMmaINS1_35MainloopSm100TmaUmmaWarpSpecializedILi3ELi2ELi4ENS5_IJNS4_1CILi2EEESB_NSA_ILi1EEEEEEEENS5_IJNSA_ILi128EEENSA_ILi256EEESF_EEENS_6half_tENS5_IJlSC_lEEESI_SJ_NS4_8TiledMMAINS4_8MMA_AtomIJNS4_26SM100_MMA_F16BF16_2x1SM_SSISI_SI_fLi128ELi256ELNS4_4UMMA5MajorE0ELSO_0ELNSN_7ScaleInE0ELSP_0EEEEEENS4_6LayoutINS5_IJSC_SC_SC_EEENS5_IJNSA_ILi0EEESU_SU_EEEEENS5_IJNS4_10UnderscoreESX_SX_EEEEENS4_28SM100_TMA_2SM_LOAD_MULTICASTENS4_14ComposedLayoutINS4_7SwizzleILi3ELi4ELi3EEENS4_18smem_ptr_flag_bitsILi16EEENSS_INS5_IJNSA_ILi8EEENSA_ILi64EEEEEENS5_IJS17_SC_EEEEEEEvNS4_8identityENS4_18SM100_TMA_2SM_LOADES1B_vS1C_EENS_8epilogue10collective18CollectiveEpilogueINS1F_23Sm100TmaWarpSpecializedILi4ELi2ELi32ELb1ELb0EEEJNS5_IJS17_SG_SF_EEENS5_IJNSS_IS17_SC_EENSS_INS5_IJNSA_ILi32EEESB_EEENS5_IJSC_SF_EEEEEEEESI_SJ_SI_SJ_NS1F_6fusion15FusionCallbacksIS1J_NS1R_17LinearCombinationISI_fSI_fLNS_15FloatRoundStyleE2EEES1K_S1Q_JEEENS4_5SM1004TMEM4LOAD26SM100_TMEM_LOAD_32dp32b32xENS4_13SM90_TMA_LOADENS11_INS12_ILi2ELi4ELi3EEES15_NSS_INS5_IJS16_S1M_EEENS5_IJS1M_SC_EEEEEEENS4_39AutoVectorizingCopyWithAssumedAlignmentILi128EEENS4_14SM90_TMA_STOREES26_S28_S28_EEEvvEEEEvNT_6ParamsE,"a",@progbits
	.sectionflags	@""
	.align	4
.nv.constant0._ZN7cutlass13device_kernelINS_4gemm6kernel13GemmUniversalIN4cute5tupleIJiiiiEEENS1_10collective13CollectiveMmaINS1_35MainloopSm100TmaUmmaWarpSpecializedILi3ELi2ELi4ENS5_IJNS4_1CILi2EEESB_NSA_ILi1EEEEEEEENS5_IJNSA_ILi128EEENSA_ILi256EEESF_EEENS_6half_tENS5_IJlSC_lEEESI_SJ_NS4_8TiledMMAINS4_8MMA_AtomIJNS4_26SM100_MMA_F16BF16_2x1SM_SSISI_SI_fLi128ELi256ELNS4_4UMMA5MajorE0ELSO_0ELNSN_7ScaleInE0ELSP_0EEEEEENS4_6LayoutINS5_IJSC_SC_SC_EEENS5_IJNSA_ILi0EEESU_SU_EEEEENS5_IJNS4_10UnderscoreESX_SX_EEEEENS4_28SM100_TMA_2SM_LOAD_MULTICASTENS4_14ComposedLayoutINS4_7SwizzleILi3ELi4ELi3EEENS4_18smem_ptr_flag_bitsILi16EEENSS_INS5_IJNSA_ILi8EEENSA_ILi64EEEEEENS5_IJS17_SC_EEEEEEEvNS4_8identityENS4_18SM100_TMA_2SM_LOADES1B_vS1C_EENS_8epilogue10collective18CollectiveEpilogueINS1F_23Sm100TmaWarpSpecializedILi4ELi2ELi32ELb1ELb0EEEJNS5_IJS17_SG_SF_EEENS5_IJNSS_IS17_SC_EENSS_INS5_IJNSA_ILi32EEESB_EEENS5_IJSC_SF_EEEEEEEESI_SJ_SI_SJ_NS1F_6fusion15FusionCallbacksIS1J_NS1R_17LinearCombinationISI_fSI_fLNS_15FloatRoundStyleE2EEES1K_S1Q_JEEENS4_5SM1004TMEM4LOAD26SM100_TMEM_LOAD_32dp32b32xENS4_13SM90_TMA_LOADENS11_INS12_ILi2ELi4ELi3EEES15_NSS_INS5_IJS16_S1M_EEENS5_IJS1M_SC_EEEEEEENS4_39AutoVectorizingCopyWithAssumedAlignmentILi128EEENS4_14SM90_TMA_STOREES26_S28_S28_EEEvvEEEEvNT_6ParamsE:
	.zero		2944


//--------------------- SYMBOLS --------------------------

	.type		.nv.reservedSmem.offset0,@object
	.size		.nv.reservedSmem.offset0,0x4
	.type		.nv.reservedSmem.cap,@object
	.size		.nv.reservedSmem.cap,0x4
	.type		__assertfail,@function
